//
// Generated by NVIDIA NVVM Compiler
//
// Compiler Build ID: CL-36424714
// Cuda compilation tools, release 13.0, V13.0.88
// Based on NVVM 20.0.0
//

.version 9.0
.target sm_100
.address_size 64

	// .globl	_Z10draw_juliaiidPidddd

.visible .entry _Z10draw_juliaiidPidddd(
	.param .u32 _Z10draw_juliaiidPidddd_param_0,
	.param .u32 _Z10draw_juliaiidPidddd_param_1,
	.param .f64 _Z10draw_juliaiidPidddd_param_2,
	.param .u64 .ptr .align 1 _Z10draw_juliaiidPidddd_param_3,
	.param .f64 _Z10draw_juliaiidPidddd_param_4,
	.param .f64 _Z10draw_juliaiidPidddd_param_5,
	.param .f64 _Z10draw_juliaiidPidddd_param_6,
	.param .f64 _Z10draw_juliaiidPidddd_param_7
)
{
	.reg .pred 	%p<13>;
	.reg .b32 	%r<47>;
	.reg .b64 	%rd<5>;
	.reg .b64 	%fd<75>;

	ld.param.u32 	%r14, [_Z10draw_juliaiidPidddd_param_0];
	ld.param.u32 	%r15, [_Z10draw_juliaiidPidddd_param_1];
	ld.param.f64 	%fd35, [_Z10draw_juliaiidPidddd_param_2];
	ld.param.u64 	%rd1, [_Z10draw_juliaiidPidddd_param_3];
	ld.param.f64 	%fd36, [_Z10draw_juliaiidPidddd_param_4];
	ld.param.f64 	%fd37, [_Z10draw_juliaiidPidddd_param_5];
	ld.param.f64 	%fd38, [_Z10draw_juliaiidPidddd_param_6];
	ld.param.f64 	%fd39, [_Z10draw_juliaiidPidddd_param_7];
	mov.u32 	%r16, %ntid.y;
	mov.u32 	%r17, %ctaid.y;
	mov.u32 	%r18, %tid.y;
	mad.lo.s32 	%r19, %r16, %r17, %r18;
	mov.u32 	%r20, %ntid.x;
	mov.u32 	%r21, %ctaid.x;
	mov.u32 	%r22, %tid.x;
	mad.lo.s32 	%r2, %r20, %r21, %r22;
	setp.ge.s32 	%p1, %r2, %r14;
	setp.ge.s32 	%p2, %r19, %r15;
	or.pred  	%p3, %p1, %p2;
	@%p3 bra 	$L__BB0_19;
	cvt.rn.f64.s32 	%fd40, %r2;
	div.rn.f64 	%fd41, %fd40, %fd35;
	add.f64 	%fd42, %fd41, %fd36;
	add.f64 	%fd74, %fd42, %fd38;
	cvt.rn.f64.u32 	%fd43, %r19;
	div.rn.f64 	%fd44, %fd43, %fd35;
	add.f64 	%fd45, %fd44, %fd37;
	add.f64 	%fd73, %fd45, %fd39;
	mov.b32 	%r3, 0;
$L__BB0_2:
	mul.f64 	%fd46, %fd74, %fd74;
	mul.f64 	%fd47, %fd73, %fd73;
	sub.f64 	%fd48, %fd46, %fd47;
	add.f64 	%fd5, %fd48, 0dBFE7DA9003EEA20A;
	add.f64 	%fd49, %fd74, %fd74;
	fma.rn.f64 	%fd6, %fd49, %fd73, 0d3FBCEE392E1EF73C;
	mul.f64 	%fd7, %fd5, %fd5;
	mul.f64 	%fd8, %fd6, %fd6;
	add.f64 	%fd50, %fd8, %fd7;
	setp.gt.f64 	%p4, %fd50, 0d4000000000000000;
	mov.u32 	%r46, %r3;
	@%p4 bra 	$L__BB0_18;
	sub.f64 	%fd51, %fd7, %fd8;
	add.f64 	%fd9, %fd51, 0dBFE7DA9003EEA20A;
	add.f64 	%fd52, %fd5, %fd5;
	fma.rn.f64 	%fd10, %fd52, %fd6, 0d3FBCEE392E1EF73C;
	mul.f64 	%fd11, %fd9, %fd9;
	mul.f64 	%fd12, %fd10, %fd10;
	add.f64 	%fd53, %fd12, %fd11;
	setp.gt.f64 	%p5, %fd53, 0d4000000000000000;
	@%p5 bra 	$L__BB0_17;
	sub.f64 	%fd54, %fd11, %fd12;
	add.f64 	%fd13, %fd54, 0dBFE7DA9003EEA20A;
	add.f64 	%fd55, %fd9, %fd9;
	fma.rn.f64 	%fd14, %fd55, %fd10, 0d3FBCEE392E1EF73C;
	mul.f64 	%fd15, %fd13, %fd13;
	mul.f64 	%fd16, %fd14, %fd14;
	add.f64 	%fd56, %fd16, %fd15;
	setp.gt.f64 	%p6, %fd56, 0d4000000000000000;
	@%p6 bra 	$L__BB0_16;
	sub.f64 	%fd57, %fd15, %fd16;
	add.f64 	%fd17, %fd57, 0dBFE7DA9003EEA20A;
	add.f64 	%fd58, %fd13, %fd13;
	fma.rn.f64 	%fd18, %fd58, %fd14, 0d3FBCEE392E1EF73C;
	mul.f64 	%fd19, %fd17, %fd17;
	mul.f64 	%fd20, %fd18, %fd18;
	add.f64 	%fd59, %fd20, %fd19;
	setp.gt.f64 	%p7, %fd59, 0d4000000000000000;
	@%p7 bra 	$L__BB0_15;
	sub.f64 	%fd60, %fd19, %fd20;
	add.f64 	%fd21, %fd60, 0dBFE7DA9003EEA20A;
	add.f64 	%fd61, %fd17, %fd17;
	fma.rn.f64 	%fd22, %fd61, %fd18, 0d3FBCEE392E1EF73C;
	mul.f64 	%fd23, %fd21, %fd21;
	mul.f64 	%fd24, %fd22, %fd22;
	add.f64 	%fd62, %fd24, %fd23;
	setp.gt.f64 	%p8, %fd62, 0d4000000000000000;
	@%p8 bra 	$L__BB0_14;
	sub.f64 	%fd63, %fd23, %fd24;
	add.f64 	%fd25, %fd63, 0dBFE7DA9003EEA20A;
	add.f64 	%fd64, %fd21, %fd21;
	fma.rn.f64 	%fd26, %fd64, %fd22, 0d3FBCEE392E1EF73C;
	mul.f64 	%fd27, %fd25, %fd25;
	mul.f64 	%fd28, %fd26, %fd26;
	add.f64 	%fd65, %fd28, %fd27;
	setp.gt.f64 	%p9, %fd65, 0d4000000000000000;
	@%p9 bra 	$L__BB0_13;
	sub.f64 	%fd66, %fd27, %fd28;
	add.f64 	%fd29, %fd66, 0dBFE7DA9003EEA20A;
	add.f64 	%fd67, %fd25, %fd25;
	fma.rn.f64 	%fd30, %fd67, %fd26, 0d3FBCEE392E1EF73C;
	mul.f64 	%fd31, %fd29, %fd29;
	mul.f64 	%fd32, %fd30, %fd30;
	add.f64 	%fd68, %fd32, %fd31;
	setp.gt.f64 	%p10, %fd68, 0d4000000000000000;
	@%p10 bra 	$L__BB0_12;
	sub.f64 	%fd69, %fd31, %fd32;
	add.f64 	%fd74, %fd69, 0dBFE7DA9003EEA20A;
	add.f64 	%fd70, %fd29, %fd29;
	fma.rn.f64 	%fd73, %fd70, %fd30, 0d3FBCEE392E1EF73C;
	mul.f64 	%fd71, %fd74, %fd74;
	fma.rn.f64 	%fd72, %fd73, %fd73, %fd71;
	setp.gt.f64 	%p11, %fd72, 0d4000000000000000;
	@%p11 bra 	$L__BB0_11;
	add.s32 	%r3, %r3, 8;
	setp.eq.s32 	%p12, %r3, 880000;
	mov.b32 	%r46, 880000;
	@%p12 bra 	$L__BB0_18;
	bra.uni 	$L__BB0_2;
$L__BB0_11:
	add.s32 	%r46, %r3, 7;
	bra.uni 	$L__BB0_18;
$L__BB0_12:
	add.s32 	%r46, %r3, 6;
	bra.uni 	$L__BB0_18;
$L__BB0_13:
	add.s32 	%r46, %r3, 5;
	bra.uni 	$L__BB0_18;
$L__BB0_14:
	add.s32 	%r46, %r3, 4;
	bra.uni 	$L__BB0_18;
$L__BB0_15:
	add.s32 	%r46, %r3, 3;
	bra.uni 	$L__BB0_18;
$L__BB0_16:
	add.s32 	%r46, %r3, 2;
	bra.uni 	$L__BB0_18;
$L__BB0_17:
	add.s32 	%r46, %r3, 1;
$L__BB0_18:
	mul.lo.s32 	%r25, %r46, 15;
	mul.hi.u32 	%r26, %r25, -2139062143;
	shr.u32 	%r27, %r26, 7;
	mul.lo.s32 	%r28, %r27, 255;
	sub.s32 	%r29, %r25, %r28;
	mul.lo.s32 	%r30, %r46, 6;
	mul.hi.u32 	%r31, %r30, -2139062143;
	shr.u32 	%r32, %r31, 7;
	mul.lo.s32 	%r33, %r32, 255;
	sub.s32 	%r34, %r30, %r33;
	mul.lo.s32 	%r35, %r46, 9;
	mul.hi.u32 	%r36, %r35, -2139062143;
	shr.u32 	%r37, %r36, 7;
	mul.lo.s32 	%r38, %r37, 255;
	sub.s32 	%r39, %r35, %r38;
	shl.b32 	%r40, %r29, 16;
	shl.b32 	%r41, %r34, 8;
	or.b32  	%r42, %r40, %r41;
	or.b32  	%r43, %r42, %r39;
	mad.lo.s32 	%r44, %r15, %r19, %r2;
	cvta.to.global.u64 	%rd2, %rd1;
	mul.wide.s32 	%rd3, %r44, 4;
	add.s64 	%rd4, %rd2, %rd3;
	st.global.u32 	[%rd4], %r43;
$L__BB0_19:
	ret;

}
	// .globl	_Z15draw_mandelbrotiidPidddd
.visible .entry _Z15draw_mandelbrotiidPidddd(
	.param .u32 _Z15draw_mandelbrotiidPidddd_param_0,
	.param .u32 _Z15draw_mandelbrotiidPidddd_param_1,
	.param .f64 _Z15draw_mandelbrotiidPidddd_param_2,
	.param .u64 .ptr .align 1 _Z15draw_mandelbrotiidPidddd_param_3,
	.param .f64 _Z15draw_mandelbrotiidPidddd_param_4,
	.param .f64 _Z15draw_mandelbrotiidPidddd_param_5,
	.param .f64 _Z15draw_mandelbrotiidPidddd_param_6,
	.param .f64 _Z15draw_mandelbrotiidPidddd_param_7
)
{
	.reg .pred 	%p<13>;
	.reg .b32 	%r<47>;
	.reg .b64 	%rd<5>;
	.reg .b64 	%fd<75>;

	ld.param.u32 	%r14, [_Z15draw_mandelbrotiidPidddd_param_0];
	ld.param.u32 	%r15, [_Z15draw_mandelbrotiidPidddd_param_1];
	ld.param.f64 	%fd37, [_Z15draw_mandelbrotiidPidddd_param_2];
	ld.param.u64 	%rd1, [_Z15draw_mandelbrotiidPidddd_param_3];
	ld.param.f64 	%fd38, [_Z15draw_mandelbrotiidPidddd_param_4];
	ld.param.f64 	%fd39, [_Z15draw_mandelbrotiidPidddd_param_5];
	ld.param.f64 	%fd40, [_Z15draw_mandelbrotiidPidddd_param_6];
	ld.param.f64 	%fd41, [_Z15draw_mandelbrotiidPidddd_param_7];
	mov.u32 	%r16, %ntid.y;
	mov.u32 	%r17, %ctaid.y;
	mov.u32 	%r18, %tid.y;
	mad.lo.s32 	%r19, %r16, %r17, %r18;
	mov.u32 	%r20, %ntid.x;
	mov.u32 	%r21, %ctaid.x;
	mov.u32 	%r22, %tid.x;
	mad.lo.s32 	%r2, %r20, %r21, %r22;
	setp.ge.s32 	%p1, %r2, %r14;
	setp.ge.s32 	%p2, %r19, %r15;
	or.pred  	%p3, %p1, %p2;
	@%p3 bra 	$L__BB1_19;
	cvt.rn.f64.s32 	%fd43, %r2;
	div.rn.f64 	%fd44, %fd43, %fd37;
	add.f64 	%fd45, %fd44, %fd38;
	add.f64 	%fd1, %fd45, %fd40;
	cvt.rn.f64.u32 	%fd46, %r19;
	div.rn.f64 	%fd47, %fd46, %fd37;
	add.f64 	%fd48, %fd47, %fd39;
	add.f64 	%fd2, %fd48, %fd41;
	mov.f64 	%fd73, 0d0000000000000000;
	mov.b32 	%r3, 0;
	mov.f64 	%fd74, %fd73;
$L__BB1_2:
	mul.f64 	%fd5, %fd74, %fd74;
	mul.f64 	%fd6, %fd73, %fd73;
	add.f64 	%fd49, %fd5, %fd6;
	setp.gt.f64 	%p4, %fd49, 0d4010000000000000;
	mov.u32 	%r46, %r3;
	@%p4 bra 	$L__BB1_18;
	add.f64 	%fd50, %fd74, %fd74;
	fma.rn.f64 	%fd7, %fd50, %fd73, %fd2;
	sub.f64 	%fd51, %fd5, %fd6;
	add.f64 	%fd8, %fd1, %fd51;
	mul.f64 	%fd9, %fd8, %fd8;
	mul.f64 	%fd10, %fd7, %fd7;
	add.f64 	%fd52, %fd9, %fd10;
	setp.gt.f64 	%p5, %fd52, 0d4010000000000000;
	@%p5 bra 	$L__BB1_17;
	add.f64 	%fd53, %fd8, %fd8;
	fma.rn.f64 	%fd11, %fd53, %fd7, %fd2;
	sub.f64 	%fd54, %fd9, %fd10;
	add.f64 	%fd12, %fd1, %fd54;
	mul.f64 	%fd13, %fd12, %fd12;
	mul.f64 	%fd14, %fd11, %fd11;
	add.f64 	%fd55, %fd13, %fd14;
	setp.gt.f64 	%p6, %fd55, 0d4010000000000000;
	@%p6 bra 	$L__BB1_16;
	add.f64 	%fd56, %fd12, %fd12;
	fma.rn.f64 	%fd15, %fd56, %fd11, %fd2;
	sub.f64 	%fd57, %fd13, %fd14;
	add.f64 	%fd16, %fd1, %fd57;
	mul.f64 	%fd17, %fd16, %fd16;
	mul.f64 	%fd18, %fd15, %fd15;
	add.f64 	%fd58, %fd17, %fd18;
	setp.gt.f64 	%p7, %fd58, 0d4010000000000000;
	@%p7 bra 	$L__BB1_15;
	add.f64 	%fd59, %fd16, %fd16;
	fma.rn.f64 	%fd19, %fd59, %fd15, %fd2;
	sub.f64 	%fd60, %fd17, %fd18;
	add.f64 	%fd20, %fd1, %fd60;
	mul.f64 	%fd21, %fd20, %fd20;
	mul.f64 	%fd22, %fd19, %fd19;
	add.f64 	%fd61, %fd21, %fd22;
	setp.gt.f64 	%p8, %fd61, 0d4010000000000000;
	@%p8 bra 	$L__BB1_14;
	add.f64 	%fd62, %fd20, %fd20;
	fma.rn.f64 	%fd23, %fd62, %fd19, %fd2;
	sub.f64 	%fd63, %fd21, %fd22;
	add.f64 	%fd24, %fd1, %fd63;
	mul.f64 	%fd25, %fd24, %fd24;
	mul.f64 	%fd26, %fd23, %fd23;
	add.f64 	%fd64, %fd25, %fd26;
	setp.gt.f64 	%p9, %fd64, 0d4010000000000000;
	@%p9 bra 	$L__BB1_13;
	add.f64 	%fd65, %fd24, %fd24;
	fma.rn.f64 	%fd27, %fd65, %fd23, %fd2;
	sub.f64 	%fd66, %fd25, %fd26;
	add.f64 	%fd28, %fd1, %fd66;
	mul.f64 	%fd29, %fd28, %fd28;
	mul.f64 	%fd30, %fd27, %fd27;
	add.f64 	%fd67, %fd29, %fd30;
	setp.gt.f64 	%p10, %fd67, 0d4010000000000000;
	@%p10 bra 	$L__BB1_12;
	add.f64 	%fd68, %fd28, %fd28;
	fma.rn.f64 	%fd31, %fd68, %fd27, %fd2;
	sub.f64 	%fd69, %fd29, %fd30;
	add.f64 	%fd32, %fd1, %fd69;
	mul.f64 	%fd33, %fd32, %fd32;
	mul.f64 	%fd34, %fd31, %fd31;
	add.f64 	%fd70, %fd33, %fd34;
	setp.gt.f64 	%p11, %fd70, 0d4010000000000000;
	@%p11 bra 	$L__BB1_11;
	add.f64 	%fd71, %fd32, %fd32;
	fma.rn.f64 	%fd73, %fd71, %fd31, %fd2;
	sub.f64 	%fd72, %fd33, %fd34;
	add.f64 	%fd74, %fd1, %fd72;
	add.s32 	%r3, %r3, 8;
	setp.eq.s32 	%p12, %r3, 1000;
	mov.b32 	%r46, 1000;
	@%p12 bra 	$L__BB1_18;
	bra.uni 	$L__BB1_2;
$L__BB1_11:
	add.s32 	%r46, %r3, 7;
	bra.uni 	$L__BB1_18;
$L__BB1_12:
	add.s32 	%r46, %r3, 6;
	bra.uni 	$L__BB1_18;
$L__BB1_13:
	add.s32 	%r46, %r3, 5;
	bra.uni 	$L__BB1_18;
$L__BB1_14:
	add.s32 	%r46, %r3, 4;
	bra.uni 	$L__BB1_18;
$L__BB1_15:
	add.s32 	%r46, %r3, 3;
	bra.uni 	$L__BB1_18;
$L__BB1_16:
	add.s32 	%r46, %r3, 2;
	bra.uni 	$L__BB1_18;
$L__BB1_17:
	add.s32 	%r46, %r3, 1;
$L__BB1_18:
	mul.lo.s32 	%r25, %r46, 15;
	mul.hi.u32 	%r26, %r25, -2139062143;
	shr.u32 	%r27, %r26, 7;
	mul.lo.s32 	%r28, %r27, 255;
	sub.s32 	%r29, %r25, %r28;
	mul.lo.s32 	%r30, %r46, 6;
	mul.hi.u32 	%r31, %r30, -2139062143;
	shr.u32 	%r32, %r31, 7;
	mul.lo.s32 	%r33, %r32, 255;
	sub.s32 	%r34, %r30, %r33;
	mul.lo.s32 	%r35, %r46, 9;
	mul.hi.u32 	%r36, %r35, -2139062143;
	shr.u32 	%r37, %r36, 7;
	mul.lo.s32 	%r38, %r37, 255;
	sub.s32 	%r39, %r35, %r38;
	shl.b32 	%r40, %r29, 16;
	shl.b32 	%r41, %r34, 8;
	or.b32  	%r42, %r40, %r41;
	or.b32  	%r43, %r42, %r39;
	mad.lo.s32 	%r44, %r15, %r19, %r2;
	cvta.to.global.u64 	%rd2, %rd1;
	mul.wide.s32 	%rd3, %r44, 4;
	add.s64 	%rd4, %rd2, %rd3;
	st.global.u32 	[%rd4], %r43;
$L__BB1_19:
	ret;

}


// ===== COMPILED SASS (sm_100) =====

	.target	sm_100

	.elftype	@"ET_EXEC"


//--------------------- .note.nv.tkinfo           --------------------------
	.section	.note.nv.tkinfo,"",@"SHT_NOTE"
	.sectionflags	@"SHF_NOTE_NV_TKINFO"
	.tkinfo
        /*0018*/ 	.word	0x00000002
        /*0030*/ 	.string	""
        /*0030*/ 	.string	"ptxas"
        /*0030*/ 	.string	"Cuda compilation tools, release 13.0, V13.0.88"
        /*0030*/ 	.string	"Build cuda_13.0.r13.0/compiler.36424714_0"
        /*0030*/ 	.string	"-arch sm_100 -m 64 "



//--------------------- .note.nv.cuinfo           --------------------------
	.section	.note.nv.cuinfo,"",@"SHT_NOTE"
	.sectionflags	@"SHF_NOTE_NV_CUINFO"
        /*0018*/ 	.short	0x0002
        /*001a*/ 	.short	0x0064
        /*001c*/ 	.short	0x0082
	.zero		2


//--------------------- .nv.info                  --------------------------
	.section	.nv.info,"",@"SHT_CUDA_INFO"
	.align	4


	//----- nvinfo : EIATTR_REGCOUNT
	.align		4
        /*0000*/ 	.byte	0x04, 0x2f
        /*0002*/ 	.short	(.L_1 - .L_0)
	.align		4
.L_0:
        /*0004*/ 	.word	index@(_Z10draw_juliaiidPidddd)
        /*0008*/ 	.word	0x0000001b


	//----- nvinfo : EIATTR_FRAME_SIZE
	.align		4
.L_1:
        /*000c*/ 	.byte	0x04, 0x11
        /*000e*/ 	.short	(.L_3 - .L_2)
	.align		4
.L_2:
        /*0010*/ 	.word	index@($__internal_1_$__cuda_sm20_div_rn_f64_full)
        /*0014*/ 	.word	0x00000000


	//----- nvinfo : EIATTR_FRAME_SIZE
	.align		4
.L_3:
        /*0018*/ 	.byte	0x04, 0x11
        /*001a*/ 	.short	(.L_5 - .L_4)
	.align		4
.L_4:
        /*001c*/ 	.word	index@(_Z10draw_juliaiidPidddd)
        /*0020*/ 	.word	0x00000000


	//----- nvinfo : EIATTR_REGCOUNT
	.align		4
.L_5:
        /*0024*/ 	.byte	0x04, 0x2f
        /*0026*/ 	.short	(.L_7 - .L_6)
	.align		4
.L_6:
        /*0028*/ 	.word	index@(_Z15draw_mandelbrotiidPidddd)
        /*002c*/ 	.word	0x0000001b


	//----- nvinfo : EIATTR_FRAME_SIZE
	.align		4
.L_7:
        /*0030*/ 	.byte	0x04, 0x11
        /*0032*/ 	.short	(.L_9 - .L_8)
	.align		4
.L_8:
        /*0034*/ 	.word	index@($__internal_0_$__cuda_sm20_div_rn_f64_full)
        /*0038*/ 	.word	0x00000000


	//----- nvinfo : EIATTR_FRAME_SIZE
	.align		4
.L_9:
        /*003c*/ 	.byte	0x04, 0x11
        /*003e*/ 	.short	(.L_11 - .L_10)
	.align		4
.L_10:
        /*0040*/ 	.word	index@(_Z15draw_mandelbrotiidPidddd)
        /*0044*/ 	.word	0x00000000


	//----- nvinfo : EIATTR_MIN_STACK_SIZE
	.align		4
.L_11:
        /*0048*/ 	.byte	0x04, 0x12
        /*004a*/ 	.short	(.L_13 - .L_12)
	.align		4
.L_12:
        /*004c*/ 	.word	index@(_Z15draw_mandelbrotiidPidddd)
        /*0050*/ 	.word	0x00000000


	//----- nvinfo : EIATTR_MIN_STACK_SIZE
	.align		4
.L_13:
        /*0054*/ 	.byte	0x04, 0x12
        /*0056*/ 	.short	(.L_15 - .L_14)
	.align		4
.L_14:
        /*0058*/ 	.word	index@(_Z10draw_juliaiidPidddd)
        /*005c*/ 	.word	0x00000000
.L_15:


//--------------------- .nv.compat                --------------------------
	.section	.nv.compat,"",@"SHT_CUDA_COMPAT_INFO"
	.align	4
        /*0000*/ 	.byte	0x02, 0x09, 0x00, 0x00, 0x02, 0x02, 0x01, 0x00, 0x02, 0x05, 0x05, 0x00, 0x03, 0x07, 0x01, 0x01
        /*0010*/ 	.byte	0x02, 0x03, 0x00, 0x00, 0x02, 0x06, 0x01, 0x00, 0x04, 0x0b, 0x08, 0x00, 0x01, 0x00, 0x00, 0x00
        /*0020*/ 	.byte	0x00, 0x00, 0x00, 0x00


//--------------------- .nv.info._Z15draw_mandelbrotiidPidddd --------------------------
	.section	.nv.info._Z15draw_mandelbrotiidPidddd,"",@"SHT_CUDA_INFO"
	.sectionflags	@""
	.align	4


	//----- nvinfo : EIATTR_CUDA_API_VERSION
	.align		4
        /*0000*/ 	.byte	0x04, 0x37
        /*0002*/ 	.short	(.L_17 - .L_16)
.L_16:
        /*0004*/ 	.word	0x00000082


	//----- nvinfo : EIATTR_KPARAM_INFO
	.align		4
.L_17:
        /*0008*/ 	.byte	0x04, 0x17
        /*000a*/ 	.short	(.L_19 - .L_18)
.L_18:
        /*000c*/ 	.word	0x00000000
        /*0010*/ 	.short	0x0007
        /*0012*/ 	.short	0x0030
        /*0014*/ 	.byte	0x00, 0xf0, 0x21, 0x00


	//----- nvinfo : EIATTR_KPARAM_INFO
	.align		4
.L_19:
        /*0018*/ 	.byte	0x04, 0x17
        /*001a*/ 	.short	(.L_21 - .L_20)
.L_20:
        /*001c*/ 	.word	0x00000000
        /*0020*/ 	.short	0x0006
        /*0022*/ 	.short	0x0028
        /*0024*/ 	.byte	0x00, 0xf0, 0x21, 0x00


	//----- nvinfo : EIATTR_KPARAM_INFO
	.align		4
.L_21:
        /*0028*/ 	.byte	0x04, 0x17
        /*002a*/ 	.short	(.L_23 - .L_22)
.L_22:
        /*002c*/ 	.word	0x00000000
        /*0030*/ 	.short	0x0005
        /*0032*/ 	.short	0x0020
        /*0034*/ 	.byte	0x00, 0xf0, 0x21, 0x00


	//----- nvinfo : EIATTR_KPARAM_INFO
	.align		4
.L_23:
        /*0038*/ 	.byte	0x04, 0x17
        /*003a*/ 	.short	(.L_25 - .L_24)
.L_24:
        /*003c*/ 	.word	0x00000000
        /*0040*/ 	.short	0x0004
        /*0042*/ 	.short	0x0018
        /*0044*/ 	.byte	0x00, 0xf0, 0x21, 0x00


	//----- nvinfo : EIATTR_KPARAM_INFO
	.align		4
.L_25:
        /*0048*/ 	.byte	0x04, 0x17
        /*004a*/ 	.short	(.L_27 - .L_26)
.L_26:
        /*004c*/ 	.word	0x00000000
        /*0050*/ 	.short	0x0003
        /*0052*/ 	.short	0x0010
        /*0054*/ 	.byte	0x00, 0xf5, 0x21, 0x00


	//----- nvinfo : EIATTR_KPARAM_INFO
	.align		4
.L_27:
        /*0058*/ 	.byte	0x04, 0x17
        /*005a*/ 	.short	(.L_29 - .L_28)
.L_28:
        /*005c*/ 	.word	0x00000000
        /*0060*/ 	.short	0x0002
        /*0062*/ 	.short	0x0008
        /*0064*/ 	.byte	0x00, 0xf0, 0x21, 0x00


	//----- nvinfo : EIATTR_KPARAM_INFO
	.align		4
.L_29:
        /*0068*/ 	.byte	0x04, 0x17
        /*006a*/ 	.short	(.L_31 - .L_30)
.L_30:
        /*006c*/ 	.word	0x00000000
        /*0070*/ 	.short	0x0001
        /*0072*/ 	.short	0x0004
        /*0074*/ 	.byte	0x00, 0xf0, 0x11, 0x00


	//----- nvinfo : EIATTR_KPARAM_INFO
	.align		4
.L_31:
        /*0078*/ 	.byte	0x04, 0x17
        /*007a*/ 	.short	(.L_33 - .L_32)
.L_32:
        /*007c*/ 	.word	0x00000000
        /*0080*/ 	.short	0x0000
        /*0082*/ 	.short	0x0000
        /*0084*/ 	.byte	0x00, 0xf0, 0x11, 0x00


	//----- nvinfo : EIATTR_SPARSE_MMA_MASK
	.align		4
.L_33:
        /*0088*/ 	.byte	0x03, 0x50
        /*008a*/ 	.short	0x0000


	//----- nvinfo : EIATTR_MAXREG_COUNT
	.align		4
        /*008c*/ 	.byte	0x03, 0x1b
        /*008e*/ 	.short	0x00ff


	//----- nvinfo : EIATTR_MERCURY_ISA_VERSION
	.align		4
        /*0090*/ 	.byte	0x03, 0x5f
        /*0092*/ 	.short	0x0101


	//----- nvinfo : EIATTR_VRC_CTA_INIT_COUNT
	.align		4
        /*0094*/ 	.byte	0x02, 0x4a
	.zero		1
	.zero		1


	//----- nvinfo : EIATTR_EXIT_INSTR_OFFSETS
	.align		4
        /*0098*/ 	.byte	0x04, 0x1c
        /*009a*/ 	.short	(.L_35 - .L_34)


	//   ....[0]....
.L_34:
        /*009c*/ 	.word	0x000000c0


	//   ....[1]....
        /*00a0*/ 	.word	0x00000be0


	//----- nvinfo : EIATTR_CRS_STACK_SIZE
	.align		4
.L_35:
        /*00a4*/ 	.byte	0x04, 0x1e
        /*00a6*/ 	.short	(.L_37 - .L_36)
.L_36:
        /*00a8*/ 	.word	0x00000000


	//----- nvinfo : EIATTR_CBANK_PARAM_SIZE
	.align		4
.L_37:
        /*00ac*/ 	.byte	0x03, 0x19
        /*00ae*/ 	.short	0x0038


	//----- nvinfo : EIATTR_PARAM_CBANK
	.align		4
        /*00b0*/ 	.byte	0x04, 0x0a
        /*00b2*/ 	.short	(.L_39 - .L_38)
	.align		4
.L_38:
        /*00b4*/ 	.word	index@(.nv.constant0._Z15draw_mandelbrotiidPidddd)
        /*00b8*/ 	.short	0x0380
        /*00ba*/ 	.short	0x0038


	//----- nvinfo : EIATTR_SW_WAR
	.align		4
.L_39:
        /*00bc*/ 	.byte	0x04, 0x36
        /*00be*/ 	.short	(.L_41 - .L_40)
.L_40:
        /*00c0*/ 	.word	0x00000008
.L_41:


//--------------------- .nv.info._Z10draw_juliaiidPidddd --------------------------
	.section	.nv.info._Z10draw_juliaiidPidddd,"",@"SHT_CUDA_INFO"
	.sectionflags	@""
	.align	4


	//----- nvinfo : EIATTR_CUDA_API_VERSION
	.align		4
        /*0000*/ 	.byte	0x04, 0x37
        /*0002*/ 	.short	(.L_43 - .L_42)
.L_42:
        /*0004*/ 	.word	0x00000082


	//----- nvinfo : EIATTR_KPARAM_INFO
	.align		4
.L_43:
        /*0008*/ 	.byte	0x04, 0x17
        /*000a*/ 	.short	(.L_45 - .L_44)
.L_44:
        /*000c*/ 	.word	0x00000000
        /*0010*/ 	.short	0x0007
        /*0012*/ 	.short	0x0030
        /*0014*/ 	.byte	0x00, 0xf0, 0x21, 0x00


	//----- nvinfo : EIATTR_KPARAM_INFO
	.align		4
.L_45:
        /*0018*/ 	.byte	0x04, 0x17
        /*001a*/ 	.short	(.L_47 - .L_46)
.L_46:
        /*001c*/ 	.word	0x00000000
        /*0020*/ 	.short	0x0006
        /*0022*/ 	.short	0x0028
        /*0024*/ 	.byte	0x00, 0xf0, 0x21, 0x00


	//----- nvinfo : EIATTR_KPARAM_INFO
	.align		4
.L_47:
        /*0028*/ 	.byte	0x04, 0x17
        /*002a*/ 	.short	(.L_49 - .L_48)
.L_48:
        /*002c*/ 	.word	0x00000000
        /*0030*/ 	.short	0x0005
        /*0032*/ 	.short	0x0020
        /*0034*/ 	.byte	0x00, 0xf0, 0x21, 0x00


	//----- nvinfo : EIATTR_KPARAM_INFO
	.align		4
.L_49:
        /*0038*/ 	.byte	0x04, 0x17
        /*003a*/ 	.short	(.L_51 - .L_50)
.L_50:
        /*003c*/ 	.word	0x00000000
        /*0040*/ 	.short	0x0004
        /*0042*/ 	.short	0x0018
        /*0044*/ 	.byte	0x00, 0xf0, 0x21, 0x00


	//----- nvinfo : EIATTR_KPARAM_INFO
	.align		4
.L_51:
        /*0048*/ 	.byte	0x04, 0x17
        /*004a*/ 	.short	(.L_53 - .L_52)
.L_52:
        /*004c*/ 	.word	0x00000000
        /*0050*/ 	.short	0x0003
        /*0052*/ 	.short	0x0010
        /*0054*/ 	.byte	0x00, 0xf5, 0x21, 0x00


	//----- nvinfo : EIATTR_KPARAM_INFO
	.align		4
.L_53:
        /*0058*/ 	.byte	0x04, 0x17
        /*005a*/ 	.short	(.L_55 - .L_54)
.L_54:
        /*005c*/ 	.word	0x00000000
        /*0060*/ 	.short	0x0002
        /*0062*/ 	.short	0x0008
        /*0064*/ 	.byte	0x00, 0xf0, 0x21, 0x00


	//----- nvinfo : EIATTR_KPARAM_INFO
	.align		4
.L_55:
        /*0068*/ 	.byte	0x04, 0x17
        /*006a*/ 	.short	(.L_57 - .L_56)
.L_56:
        /*006c*/ 	.word	0x00000000
        /*0070*/ 	.short	0x0001
        /*0072*/ 	.short	0x0004
        /*0074*/ 	.byte	0x00, 0xf0, 0x11, 0x00


	//----- nvinfo : EIATTR_KPARAM_INFO
	.align		4
.L_57:
        /*0078*/ 	.byte	0x04, 0x17
        /*007a*/ 	.short	(.L_59 - .L_58)
.L_58:
        /*007c*/ 	.word	0x00000000
        /*0080*/ 	.short	0x0000
        /*0082*/ 	.short	0x0000
        /*0084*/ 	.byte	0x00, 0xf0, 0x11, 0x00


	//----- nvinfo : EIATTR_SPARSE_MMA_MASK
	.align		4
.L_59:
        /*0088*/ 	.byte	0x03, 0x50
        /*008a*/ 	.short	0x0000


	//----- nvinfo : EIATTR_MAXREG_COUNT
	.align		4
        /*008c*/ 	.byte	0x03, 0x1b
        /*008e*/ 	.short	0x00ff


	//----- nvinfo : EIATTR_MERCURY_ISA_VERSION
	.align		4
        /*0090*/ 	.byte	0x03, 0x5f
        /*0092*/ 	.short	0x0101


	//----- nvinfo : EIATTR_VRC_CTA_INIT_COUNT
	.align		4
        /*0094*/ 	.byte	0x02, 0x4a
	.zero		1
	.zero		1


	//----- nvinfo : EIATTR_EXIT_INSTR_OFFSETS
	.align		4
        /*0098*/ 	.byte	0x04, 0x1c
        /*009a*/ 	.short	(.L_61 - .L_60)


	//   ....[0]....
.L_60:
        /*009c*/ 	.word	0x000000c0


	//   ....[1]....
        /*00a0*/ 	.word	0x00000d00


	//----- nvinfo : EIATTR_CRS_STACK_SIZE
	.align		4
.L_61:
        /*00a4*/ 	.byte	0x04, 0x1e
        /*00a6*/ 	.short	(.L_63 - .L_62)
.L_62:
        /*00a8*/ 	.word	0x00000000


	//----- nvinfo : EIATTR_CBANK_PARAM_SIZE
	.align		4
.L_63:
        /*00ac*/ 	.byte	0x03, 0x19
        /*00ae*/ 	.short	0x0038


	//----- nvinfo : EIATTR_PARAM_CBANK
	.align		4
        /*00b0*/ 	.byte	0x04, 0x0a
        /*00b2*/ 	.short	(.L_65 - .L_64)
	.align		4
.L_64:
        /*00b4*/ 	.word	index@(.nv.constant0._Z10draw_juliaiidPidddd)
        /*00b8*/ 	.short	0x0380
        /*00ba*/ 	.short	0x0038


	//----- nvinfo : EIATTR_SW_WAR
	.align		4
.L_65:
        /*00bc*/ 	.byte	0x04, 0x36
        /*00be*/ 	.short	(.L_67 - .L_66)
.L_66:
        /*00c0*/ 	.word	0x00000008
.L_67:


//--------------------- .nv.callgraph             --------------------------
	.section	.nv.callgraph,"",@"SHT_CUDA_CALLGRAPH"
	.align	4
	.sectionentsize	8
	.align		4
        /*0000*/ 	.word	0x00000000
	.align		4
        /*0004*/ 	.word	0xffffffff
	.align		4
        /*0008*/ 	.word	0x00000000
	.align		4
        /*000c*/ 	.word	0xfffffffe
	.align		4
        /*0010*/ 	.word	0x00000000
	.align		4
        /*0014*/ 	.word	0xfffffffd
	.align		4
        /*0018*/ 	.word	0x00000000
	.align		4
        /*001c*/ 	.word	0xfffffffc


//--------------------- .text._Z15draw_mandelbrotiidPidddd --------------------------
	.section	.text._Z15draw_mandelbrotiidPidddd,"ax",@progbits
	.align	128
        .global         _Z15draw_mandelbrotiidPidddd
        .type           _Z15draw_mandelbrotiidPidddd,@function
        .size           _Z15draw_mandelbrotiidPidddd,(.L_x_40 - _Z15draw_mandelbrotiidPidddd)
        .other          _Z15draw_mandelbrotiidPidddd,@"STO_CUDA_ENTRY STV_DEFAULT"
_Z15draw_mandelbrotiidPidddd:
.text._Z15draw_mandelbrotiidPidddd:
[----:B------:R-:W-:Y:S01]  /*0000*/  LDC R1, c[0x0][0x37c] ;  /* 0x0000df00ff017b82 */ /* 0x000fe20000000800 */
[----:B------:R-:W0:Y:S01]  /*0010*/  S2R R0, SR_CTAID.Y ;  /* 0x0000000000007919 */ /* 0x000e220000002600 */
[----:B------:R-:W0:Y:S01]  /*0020*/  LDCU UR4, c[0x0][0x364] ;  /* 0x00006c80ff0477ac */ /* 0x000e220008000800 */
[----:B------:R-:W0:Y:S01]  /*0030*/  S2R R3, SR_TID.Y ;  /* 0x0000000000037919 */ /* 0x000e220000002200 */
[----:B------:R-:W1:Y:S01]  /*0040*/  LDCU UR5, c[0x0][0x360] ;  /* 0x00006c00ff0577ac */ /* 0x000e620008000800 */
[----:B------:R-:W1:Y:S01]  /*0050*/  S2R R13, SR_CTAID.X ;  /* 0x00000000000d7919 */ /* 0x000e620000002500 */
[----:B------:R-:W2:Y:S01]  /*0060*/  LDCU.64 UR6, c[0x0][0x380] ;  /* 0x00007000ff0677ac */ /* 0x000ea20008000a00 */
[----:B------:R-:W1:Y:S01]  /*0070*/  S2R R2, SR_TID.X ;  /* 0x0000000000027919 */ /* 0x000e620000002100 */
[----:B0-----:R-:W-:-:S05]  /*0080*/  IMAD R0, R0, UR4, R3 ;  /* 0x0000000400007c24 */ /* 0x001fca000f8e0203 */
[----:B--2---:R-:W-:Y:S01]  /*0090*/  ISETP.GE.AND P0, PT, R0, UR7, PT ;  /* 0x0000000700007c0c */ /* 0x004fe2000bf06270 */
[----:B-1----:R-:W-:-:S05]  /*00a0*/  IMAD R13, R13, UR5, R2 ;  /* 0x000000050d0d7c24 */ /* 0x002fca000f8e0202 */
[----:B------:R-:W-:-:S13]  /*00b0*/  ISETP.GE.OR P0, PT, R13, UR6, P0 ;  /* 0x000000060d007c0c */ /* 0x000fda0008706670 */
[----:B------:R-:W-:Y:S05]  /*00c0*/  @P0 EXIT ;  /* 0x000000000000094d */ /* 0x000fea0003800000 */
[----:B------:R-:W0:Y:S01]  /*00d0*/  LDCU UR4, c[0x0][0x38c] ;  /* 0x00007180ff0477ac */ /* 0x000e220008000800 */
[----:B------:R-:W1:Y:S01]  /*00e0*/  LDC.64 R8, c[0x0][0x388] ;  /* 0x0000e200ff087b82 */ /* 0x000e620000000a00 */
[----:B------:R-:W-:Y:S01]  /*00f0*/  IMAD.MOV.U32 R2, RZ, RZ, 0x1 ;  /* 0x00000001ff027424 */ /* 0x000fe200078e00ff */
[----:B------:R-:W-:Y:S01]  /*0100*/  BSSY.RECONVERGENT B0, `(.L_x_0) ;  /* 0x0000017000007945 */ /* 0x000fe20003800200 */
[----:B0-----:R-:W1:Y:S04]  /*0110*/  MUFU.RCP64H R3, UR4 ;  /* 0x0000000400037d08 */ /* 0x001e680008001800 */
[----:B-1----:R-:W-:-:S08]  /*0120*/  DFMA R4, R2, -R8, 1 ;  /* 0x3ff000000204742b */ /* 0x002fd00000000808 */
[----:B------:R-:W-:-:S08]  /*0130*/  DFMA R4, R4, R4, R4 ;  /* 0x000000040404722b */ /* 0x000fd00000000004 */
[----:B------:R-:W-:Y:S02]  /*0140*/  DFMA R2, R2, R4, R2 ;  /* 0x000000040202722b */ /* 0x000fe40000000002 */
[----:B------:R-:W0:Y:S06]  /*0150*/  I2F.F64 R4, R13 ;  /* 0x0000000d00047312 */ /* 0x000e2c0000201c00 */
[----:B------:R-:W-:-:S08]  /*0160*/  DFMA R6, R2, -R8, 1 ;  /* 0x3ff000000206742b */ /* 0x000fd00000000808 */
[----:B------:R-:W-:Y:S01]  /*0170*/  DFMA R2, R2, R6, R2 ;  /* 0x000000060202722b */ /* 0x000fe20000000002 */
[----:B0-----:R-:W-:-:S07]  /*0180*/  FSETP.GEU.AND P1, PT, |R5|, 6.5827683646048100446e-37, PT ;  /* 0x036000000500780b */ /* 0x001fce0003f2e200 */
[----:B------:R-:W-:-:S08]  /*0190*/  DMUL R6, R4, R2 ;  /* 0x0000000204067228 */ /* 0x000fd00000000000 */
[----:B------:R-:W-:-:S08]  /*01a0*/  DFMA R8, R6, -R8, R4 ;  /* 0x800000080608722b */ /* 0x000fd00000000004 */
[----:B------:R-:W-:Y:S01]  /*01b0*/  DFMA R2, R2, R8, R6 ;  /* 0x000000080202722b */ /* 0x000fe20000000006 */
[----:B------:R-:W0:Y:S09]  /*01c0*/  LDC R7, c[0x0][0x38c] ;  /* 0x0000e300ff077b82 */ /* 0x000e320000000800 */
[----:B------:R-:W-:Y:S01]  /*01d0*/  FFMA R6, RZ, UR4, R3 ;  /* 0x00000004ff067c23 */ /* 0x000fe20008000003 */
[----:B------:R-:W1:Y:S04]  /*01e0*/  LDCU UR4, c[0x0][0x388] ;  /* 0x00007100ff0477ac */ /* 0x000e680008000800 */
[----:B------:R-:W-:-:S13]  /*01f0*/  FSETP.GT.AND P0, PT, |R6|, 1.469367938527859385e-39, PT ;  /* 0x001000000600780b */ /* 0x000fda0003f04200 */
[----:B------:R-:W-:Y:S05]  /*0200*/  @P0 BRA P1, `(.L_x_1) ;  /* 0x0000000000180947 */ /* 0x000fea0000800000 */
[----:B------:R-:W-:Y:S01]  /*0210*/  IMAD.MOV.U32 R8, RZ, RZ, R4 ;  /* 0x000000ffff087224 */ /* 0x000fe200078e0004 */
[----:B------:R-:W-:Y:S01]  /*0220*/  MOV R12, 0x250 ;  /* 0x00000250000c7802 */ /* 0x000fe20000000f00 */
[----:B------:R-:W-:-:S07]  /*0230*/  IMAD.MOV.U32 R9, RZ, RZ, R5 ;  /* 0x000000ffff097224 */ /* 0x000fce00078e0005 */
[----:B01----:R-:W-:Y:S05]  /*0240*/  CALL.REL.NOINC `($__internal_0_$__cuda_sm20_div_rn_f64_full) ;  /* 0x0000000800687944 */ /* 0x003fea0003c00000 */
[----:B------:R-:W-:Y:S02]  /*0250*/  IMAD.MOV.U32 R2, RZ, RZ, R16 ;  /* 0x000000ffff027224 */ /* 0x000fe400078e0010 */
[----:B------:R-:W-:-:S07]  /*0260*/  IMAD.MOV.U32 R3, RZ, RZ, R17 ;  /* 0x000000ffff037224 */ /* 0x000fce00078e0011 */
.L_x_1:
[----:B-1----:R-:W-:Y:S05]  /*0270*/  BSYNC.RECONVERGENT B0 ;  /* 0x0000000000007941 */ /* 0x002fea0003800200 */
.L_x_0:
[----:B------:R-:W1:Y:S01]  /*0280*/  LDCU UR5, c[0x0][0x38c] ;  /* 0x00007180ff0577ac */ /* 0x000e620008000800 */
[----:B------:R-:W2:Y:S01]  /*0290*/  LDC.64 R10, c[0x0][0x388] ;  /* 0x0000e200ff0a7b82 */ /* 0x000ea20000000a00 */
[----:B------:R-:W-:Y:S01]  /*02a0*/  IMAD.MOV.U32 R4, RZ, RZ, 0x1 ;  /* 0x00000001ff047424 */ /* 0x000fe200078e00ff */
[----:B------:R-:W-:Y:S01]  /*02b0*/  BSSY.RECONVERGENT B0, `(.L_x_2) ;  /* 0x0000017000007945 */ /* 0x000fe20003800200 */
[----:B------:R-:W3:Y:S01]  /*02c0*/  LDCU.64 UR6, c[0x0][0x398] ;  /* 0x00007300ff0677ac */ /* 0x000ee20008000a00 */
[----:B------:R-:W4:Y:S01]  /*02d0*/  LDCU.64 UR8, c[0x0][0x3a8] ;  /* 0x00007500ff0877ac */ /* 0x000f220008000a00 */
[----:B-1----:R-:W2:Y:S01]  /*02e0*/  MUFU.RCP64H R5, UR5 ;  /* 0x0000000500057d08 */ /* 0x002ea20008001800 */
[----:B---3--:R-:W-:-:S08]  /*02f0*/  DADD R2, R2, UR6 ;  /* 0x0000000602027e29 */ /* 0x008fd00008000000 */
[----:B----4-:R-:W-:Y:S02]  /*0300*/  DADD R2, R2, UR8 ;  /* 0x0000000802027e29 */ /* 0x010fe40008000000 */
[----:B--2---:R-:W-:-:S08]  /*0310*/  DFMA R8, R4, -R10, 1 ;  /* 0x3ff000000408742b */ /* 0x004fd0000000080a */
[----:B------:R-:W-:-:S08]  /*0320*/  DFMA R8, R8, R8, R8 ;  /* 0x000000080808722b */ /* 0x000fd00000000008 */
[----:B------:R-:W-:Y:S02]  /*0330*/  DFMA R4, R4, R8, R4 ;  /* 0x000000080404722b */ /* 0x000fe40000000004 */
[----:B------:R-:W1:Y:S06]  /*0340*/  I2F.F64.U32 R8, R0 ;  /* 0x0000000000087312 */ /* 0x000e6c0000201800 */
[----:B------:R-:W-:-:S08]  /*0350*/  DFMA R14, R4, -R10, 1 ;  /* 0x3ff00000040e742b */ /* 0x000fd0000000080a */
[----:B------:R-:W-:Y:S01]  /*0360*/  DFMA R14, R4, R14, R4 ;  /* 0x0000000e040e722b */ /* 0x000fe20000000004 */
[----:B-1----:R-:W-:-:S07]  /*0370*/  FSETP.GEU.AND P1, PT, |R9|, 6.5827683646048100446e-37, PT ;  /* 0x036000000900780b */ /* 0x002fce0003f2e200 */
[----:B------:R-:W-:-:S08]  /*0380*/  DMUL R4, R14, R8 ;  /* 0x000000080e047228 */ /* 0x000fd00000000000 */
[----:B------:R-:W-:-:S08]  /*0390*/  DFMA R10, R4, -R10, R8 ;  /* 0x8000000a040a722b */ /* 0x000fd00000000008 */
[----:B------:R-:W-:-:S10]  /*03a0*/  DFMA R4, R14, R10, R4 ;  /* 0x0000000a0e04722b */ /* 0x000fd40000000004 */
[----:B------:R-:W-:-:S05]  /*03b0*/  FFMA R6, RZ, UR5, R5 ;  /* 0x00000005ff067c23 */ /* 0x000fca0008000005 */
[----:B------:R-:W-:-:S13]  /*03c0*/  FSETP.GT.AND P0, PT, |R6|, 1.469367938527859385e-39, PT ;  /* 0x001000000600780b */ /* 0x000fda0003f04200 */
[----:B------:R-:W-:Y:S05]  /*03d0*/  @P0 BRA P1, `(.L_x_3) ;  /* 0x0000000000100947 */ /* 0x000fea0000800000 */
[----:B------:R-:W-:-:S07]  /*03e0*/  MOV R12, 0x400 ;  /* 0x00000400000c7802 */ /* 0x000fce0000000f00 */
[----:B0-----:R-:W-:Y:S05]  /*03f0*/  CALL.REL.NOINC `($__internal_0_$__cuda_sm20_div_rn_f64_full) ;  /* 0x0000000400fc7944 */ /* 0x001fea0003c00000 */
[----:B------:R-:W-:Y:S02]  /*0400*/  IMAD.MOV.U32 R4, RZ, RZ, R16 ;  /* 0x000000ffff047224 */ /* 0x000fe400078e0010 */
[----:B------:R-:W-:-:S07]  /*0410*/  IMAD.MOV.U32 R5, RZ, RZ, R17 ;  /* 0x000000ffff057224 */ /* 0x000fce00078e0011 */
.L_x_3:
[----:B------:R-:W-:Y:S05]  /*0420*/  BSYNC.RECONVERGENT B0 ;  /* 0x0000000000007941 */ /* 0x000fea0003800200 */
.L_x_2:
[----:B------:R-:W1:Y:S01]  /*0430*/  LDCU.64 UR4, c[0x0][0x3a0] ;  /* 0x00007400ff0477ac */ /* 0x000e620008000a00 */
[----:B------:R-:W-:Y:S01]  /*0440*/  BSSY.RECONVERGENT B0, `(.L_x_4) ;  /* 0x0000065000007945 */ /* 0x000fe20003800200 */
[----:B------:R-:W-:Y:S01]  /*0450*/  IMAD.MOV.U32 R6, RZ, RZ, RZ ;  /* 0x000000ffff067224 */ /* 0x000fe200078e00ff */
[----:B------:R-:W-:Y:S01]  /*0460*/  CS2R R8, SRZ ;  /* 0x0000000000087805 */ /* 0x000fe2000001ff00 */
[----:B------:R-:W2:Y:S01]  /*0470*/  LDCU.64 UR6, c[0x0][0x3b0] ;  /* 0x00007600ff0677ac */ /* 0x000ea20008000a00 */
[----:B------:R-:W-:Y:S02]  /*0480*/  CS2R R10, SRZ ;  /* 0x00000000000a7805 */ /* 0x000fe4000001ff00 */
[----:B------:R-:W-:Y:S02]  /*0490*/  CS2R R14, SRZ ;  /* 0x00000000000e7805 */ /* 0x000fe4000001ff00 */
[----:B------:R-:W-:Y:S01]  /*04a0*/  CS2R R16, SRZ ;  /* 0x0000000000107805 */ /* 0x000fe2000001ff00 */
[----:B-1----:R-:W-:Y:S01]  /*04b0*/  DADD R4, R4, UR4 ;  /* 0x0000000404047e29 */ /* 0x002fe20008000000 */
[----:B------:R-:W1:Y:S07]  /*04c0*/  LDCU.64 UR4, c[0x0][0x358] ;  /* 0x00006b00ff0477ac */ /* 0x000e6e0008000a00 */
[----:B--2---:R-:W-:-:S11]  /*04d0*/  DADD R4, R4, UR6 ;  /* 0x0000000604047e29 */ /* 0x004fd60008000000 */
.L_x_13:
[----:B------:R-:W-:Y:S02]  /*04e0*/  DADD R14, -R16, R14 ;  /* 0x00000000100e7229 */ /* 0x000fe4000000010e */
[----:B------:R-:W-:-:S06]  /*04f0*/  DADD R10, R10, R10 ;  /* 0x000000000a0a7229 */ /* 0x000fcc000000000a */
[----:B------:R-:W-:Y:S02]  /*0500*/  DADD R16, R2, R14 ;  /* 0x0000000002107229 */ /* 0x000fe4000000000e */
[----:B------:R-:W-:-:S06]  /*0510*/  DFMA R14, R10, R8, R4 ;  /* 0x000000080a0e722b */ /* 0x000fcc0000000004 */
[----:B------:R-:W-:Y:S02]  /*0520*/  DMUL R10, R16, R16 ;  /* 0x00000010100a7228 */ /* 0x000fe40000000000 */
[----:B------:R-:W-:-:S08]  /*0530*/  DMUL R8, R14, R14 ;  /* 0x0000000e0e087228 */ /* 0x000fd00000000000 */
[----:B------:R-:W-:-:S08]  /*0540*/  DADD R18, R10, R8 ;  /* 0x000000000a127229 */ /* 0x000fd00000000008 */
[----:B------:R-:W-:-:S14]  /*0550*/  DSETP.GT.AND P0, PT, R18, 4, PT ;  /* 0x401000001200742a */ /* 0x000fdc0003f04000 */
[----:B------:R-:W-:Y:S05]  /*0560*/  @P0 BRA `(.L_x_5) ;  /* 0x0000000400440947 */ /* 0x000fea0003800000 */
[----:B------:R-:W-:Y:S02]  /*0570*/  DADD R10, R10, -R8 ;  /* 0x000000000a0a7229 */ /* 0x000fe40000000808 */
        /* <DEDUP_REMOVED lines=53> */
[----:B------:R-:W-:Y:S01]  /*08d0*/  VIADD R6, R6, 0x8 ;  /* 0x0000000806067836 */ /* 0x000fe20000000000 */
[----:B------:R-:W-:Y:S01]  /*08e0*/  DADD R8, R10, R10 ;  /* 0x000000000a087229 */ /* 0x000fe2000000000a */
[----:B0-----:R-:W-:Y:S01]  /*08f0*/  IMAD.MOV.U32 R7, RZ, RZ, 0x3e8 ;  /* 0x000003e8ff077424 */ /* 0x001fe200078e00ff */
[----:B------:R-:W-:Y:S02]  /*0900*/  DADD R10, R16, -R18 ;  /* 0x00000000100a7229 */ /* 0x000fe40000000812 */
[----:B------:R-:W-:-:S04]  /*0910*/  ISETP.NE.AND P0, PT, R6, 0x3e8, PT ;  /* 0x000003e80600780c */ /* 0x000fc80003f05270 */
[----:B------:R-:W-:-:S09]  /*0920*/  DFMA R8, R14, R8, R4 ;  /* 0x000000080e08722b */ /* 0x000fd20000000004 */
[----:B------:R-:W-:Y:S05]  /*0930*/  @!P0 BRA `(.L_x_12) ;  /* 0x0000000000548947 */ /* 0x000fea0003800000 */
[----:B------:R-:W-:Y:S02]  /*0940*/  DADD R10, R2, R10 ;  /* 0x00000000020a7229 */ /* 0x000fe4000000000a */
[----:B------:R-:W-:-:S06]  /*0950*/  DMUL R16, R8, R8 ;  /* 0x0000000808107228 */ /* 0x000fcc0000000000 */
[----:B------:R-:W-:-:S08]  /*0960*/  DMUL R14, R10, R10 ;  /* 0x0000000a0a0e7228 */ /* 0x000fd00000000000 */
[----:B------:R-:W-:-:S08]  /*0970*/  DADD R18, R14, R16 ;  /* 0x000000000e127229 */ /* 0x000fd00000000010 */
[----:B------:R-:W-:-:S14]  /*0980*/  DSETP.GT.AND P0, PT, R18, 4, PT ;  /* 0x401000001200742a */ /* 0x000fdc0003f04000 */
[----:B------:R-:W-:Y:S05]  /*0990*/  @!P0 BRA `(.L_x_13) ;  /* 0xfffffff800d08947 */ /* 0x000fea000383ffff */
[----:B------:R-:W-:Y:S01]  /*09a0*/  IMAD.MOV.U32 R7, RZ, RZ, R6 ;  /* 0x000000ffff077224 */ /* 0x000fe200078e0006 */
[----:B------:R-:W-:Y:S06]  /*09b0*/  BRA `(.L_x_12) ;  /* 0x0000000000347947 */ /* 0x000fec0003800000 */
.L_x_11:
[----:B0-----:R-:W-:Y:S01]  /*09c0*/  VIADD R7, R6, 0x7 ;  /* 0x0000000706077836 */ /* 0x001fe20000000000 */
[----:B------:R-:W-:Y:S06]  /*09d0*/  BRA `(.L_x_12) ;  /* 0x00000000002c7947 */ /* 0x000fec0003800000 */
.L_x_10:
[----:B0-----:R-:W-:Y:S01]  /*09e0*/  VIADD R7, R6, 0x6 ;  /* 0x0000000606077836 */ /* 0x001fe20000000000 */
[----:B------:R-:W-:Y:S06]  /*09f0*/  BRA `(.L_x_12) ;  /* 0x0000000000247947 */ /* 0x000fec0003800000 */
.L_x_9:
[----:B0-----:R-:W-:Y:S01]  /*0a00*/  VIADD R7, R6, 0x5 ;  /* 0x0000000506077836 */ /* 0x001fe20000000000 */
[----:B------:R-:W-:Y:S06]  /*0a10*/  BRA `(.L_x_12) ;  /* 0x00000000001c7947 */ /* 0x000fec0003800000 */
.L_x_8:
[----:B0-----:R-:W-:Y:S01]  /*0a20*/  IADD3 R7, PT, PT, R6, 0x4, RZ ;  /* 0x0000000406077810 */ /* 0x001fe20007ffe0ff */
[----:B------:R-:W-:Y:S06]  /*0a30*/  BRA `(.L_x_12) ;  /* 0x0000000000147947 */ /* 0x000fec0003800000 */
.L_x_7:
[----:B0-----:R-:W-:Y:S01]  /*0a40*/  VIADD R7, R6, 0x3 ;  /* 0x0000000306077836 */ /* 0x001fe20000000000 */
[----:B------:R-:W-:Y:S06]  /*0a50*/  BRA `(.L_x_12) ;  /* 0x00000000000c7947 */ /* 0x000fec0003800000 */
.L_x_6:
[----:B0-----:R-:W-:Y:S01]  /*0a60*/  VIADD R7, R6, 0x2 ;  /* 0x0000000206077836 */ /* 0x001fe20000000000 */
[----:B------:R-:W-:Y:S06]  /*0a70*/  BRA `(.L_x_12) ;  /* 0x0000000000047947 */ /* 0x000fec0003800000 */
.L_x_5:
[----:B0-----:R-:W-:-:S07]  /*0a80*/  VIADD R7, R6, 0x1 ;  /* 0x0000000106077836 */ /* 0x001fce0000000000 */
.L_x_12:
[----:B-1----:R-:W-:Y:S05]  /*0a90*/  BSYNC.RECONVERGENT B0 ;  /* 0x0000000000007941 */ /* 0x002fea0003800200 */
.L_x_4:
[----:B------:R-:W0:Y:S01]  /*0aa0*/  LDCU UR6, c[0x0][0x384] ;  /* 0x00007080ff0677ac */ /* 0x000e220008000800 */
[----:B------:R-:W1:Y:S01]  /*0ab0*/  LDC.64 R2, c[0x0][0x390] ;  /* 0x0000e400ff027b82 */ /* 0x000e620000000a00 */
[C---:B------:R-:W-:Y:S02]  /*0ac0*/  IMAD R4, R7.reuse, 0xf, RZ ;  /* 0x0000000f07047824 */ /* 0x040fe400078e02ff */
[C---:B------:R-:W-:Y:S02]  /*0ad0*/  IMAD R6, R7.reuse, 0x6, RZ ;  /* 0x0000000607067824 */ /* 0x040fe400078e02ff */
[----:B------:R-:W-:Y:S02]  /*0ae0*/  IMAD R8, R7, 0x9, RZ ;  /* 0x0000000907087824 */ /* 0x000fe400078e02ff */
[----:B------:R-:W-:-:S04]  /*0af0*/  IMAD.HI.U32 R5, R4, -0x7f7f7f7f, RZ ;  /* 0x8080808104057827 */ /* 0x000fc800078e00ff */
[----:B------:R-:W-:Y:S01]  /*0b00*/  IMAD.HI.U32 R7, R6, -0x7f7f7f7f, RZ ;  /* 0x8080808106077827 */ /* 0x000fe200078e00ff */
[----:B------:R-:W-:-:S03]  /*0b10*/  SHF.R.U32.HI R5, RZ, 0x7, R5 ;  /* 0x00000007ff057819 */ /* 0x000fc60000011605 */
[----:B------:R-:W-:Y:S01]  /*0b20*/  IMAD.HI.U32 R9, R8, -0x7f7f7f7f, RZ ;  /* 0x8080808108097827 */ /* 0x000fe200078e00ff */
[----:B------:R-:W-:-:S03]  /*0b30*/  SHF.R.U32.HI R7, RZ, 0x7, R7 ;  /* 0x00000007ff077819 */ /* 0x000fc60000011607 */
[----:B------:R-:W-:Y:S01]  /*0b40*/  IMAD R5, R5, -0xff, R4 ;  /* 0xffffff0105057824 */ /* 0x000fe200078e0204 */
[----:B------:R-:W-:Y:S01]  /*0b50*/  SHF.R.U32.HI R9, RZ, 0x7, R9 ;  /* 0x00000007ff097819 */ /* 0x000fe20000011609 */
[----:B------:R-:W-:Y:S02]  /*0b60*/  IMAD R7, R7, -0xff, R6 ;  /* 0xffffff0107077824 */ /* 0x000fe400078e0206 */
[----:B0-----:R-:W-:Y:S02]  /*0b70*/  IMAD R13, R0, UR6, R13 ;  /* 0x00000006000d7c24 */ /* 0x001fe4000f8e020d */
[----:B------:R-:W-:Y:S02]  /*0b80*/  IMAD R9, R9, -0xff, R8 ;  /* 0xffffff0109097824 */ /* 0x000fe400078e0208 */
[----:B------:R-:W-:Y:S02]  /*0b90*/  IMAD.U32 R0, R5, 0x10000, RZ ;  /* 0x0001000005007824 */ /* 0x000fe400078e00ff */
[----:B------:R-:W-:-:S02]  /*0ba0*/  IMAD.SHL.U32 R7, R7, 0x100, RZ ;  /* 0x0000010007077824 */ /* 0x000fc400078e00ff */
[----:B-1----:R-:W-:-:S03]  /*0bb0*/  IMAD.WIDE R2, R13, 0x4, R2 ;  /* 0x000000040d027825 */ /* 0x002fc600078e0202 */
[----:B------:R-:W-:-:S05]  /*0bc0*/  LOP3.LUT R7, R9, R0, R7, 0xfe, !PT ;  /* 0x0000000009077212 */ /* 0x000fca00078efe07 */
[----:B------:R-:W-:Y:S01]  /*0bd0*/  STG.E desc[UR4][R2.64], R7 ;  /* 0x0000000702007986 */ /* 0x000fe2000c101904 */
[----:B------:R-:W-:Y:S05]  /*0be0*/  EXIT ;  /* 0x000000000000794d */ /* 0x000fea0003800000 */
        .weak           $__internal_0_$__cuda_sm20_div_rn_f64_full
        .type           $__internal_0_$__cuda_sm20_div_rn_f64_full,@function
        .size           $__internal_0_$__cuda_sm20_div_rn_f64_full,(.L_x_40 - $__internal_0_$__cuda_sm20_div_rn_f64_full)
$__internal_0_$__cuda_sm20_div_rn_f64_full:
[C---:B------:R-:W-:Y:S01]  /*0bf0*/  FSETP.GEU.AND P0, PT, |R7|.reuse, 1.469367938527859385e-39, PT ;  /* 0x001000000700780b */ /* 0x040fe20003f0e200 */
[----:B------:R-:W-:Y:S01]  /*0c00*/  IMAD.U32 R6, RZ, RZ, UR4 ;  /* 0x00000004ff067e24 */ /* 0x000fe2000f8e00ff */
[----:B------:R-:W-:Y:S01]  /*0c10*/  LOP3.LUT R5, R7, 0x800fffff, RZ, 0xc0, !PT ;  /* 0x800fffff07057812 */ /* 0x000fe200078ec0ff */
[----:B------:R-:W-:Y:S01]  /*0c20*/  IMAD.U32 R4, RZ, RZ, UR4 ;  /* 0x00000004ff047e24 */ /* 0x000fe2000f8e00ff */
[----:B------:R-:W-:Y:S01]  /*0c30*/  FSETP.GEU.AND P2, PT, |R9|, 1.469367938527859385e-39, PT ;  /* 0x001000000900780b */ /* 0x000fe20003f4e200 */
[----:B------:R-:W-:Y:S01]  /*0c40*/  IMAD.MOV.U32 R14, RZ, RZ, 0x1 ;  /* 0x00000001ff0e7424 */ /* 0x000fe200078e00ff */
[----:B------:R-:W-:Y:S01]  /*0c50*/  LOP3.LUT R5, R5, 0x3ff00000, RZ, 0xfc, !PT ;  /* 0x3ff0000005057812 */ /* 0x000fe200078efcff */
[----:B------:R-:W-:Y:S01]  /*0c60*/  IMAD.MOV.U32 R21, RZ, RZ, 0x1ca00000 ;  /* 0x1ca00000ff157424 */ /* 0x000fe200078e00ff */
[----:B------:R-:W-:Y:S01]  /*0c70*/  LOP3.LUT R20, R9, 0x7ff00000, RZ, 0xc0, !PT ;  /* 0x7ff0000009147812 */ /* 0x000fe200078ec0ff */
[----:B------:R-:W-:Y:S01]  /*0c80*/  BSSY.RECONVERGENT B1, `(.L_x_14) ;  /* 0x000004f000017945 */ /* 0x000fe20003800200 */
[----:B------:R-:W-:-:S03]  /*0c90*/  LOP3.LUT R23, R7, 0x7ff00000, RZ, 0xc0, !PT ;  /* 0x7ff0000007177812 */ /* 0x000fc600078ec0ff */
[----:B------:R-:W-:Y:S01]  /*0ca0*/  @!P0 DMUL R4, R6, 8.98846567431157953865e+307 ;  /* 0x7fe0000006048828 */ /* 0x000fe20000000000 */
[C---:B------:R-:W-:Y:S01]  /*0cb0*/  ISETP.GE.U32.AND P1, PT, R20.reuse, R23, PT ;  /* 0x000000171400720c */ /* 0x040fe20003f26070 */
[----:B------:R-:W-:Y:S02]  /*0cc0*/  IMAD.MOV.U32 R22, RZ, RZ, R20 ;  /* 0x000000ffff167224 */ /* 0x000fe400078e0014 */
[----:B------:R-:W-:Y:S02]  /*0cd0*/  @!P2 LOP3.LUT R17, R7, 0x7ff00000, RZ, 0xc0, !PT ;  /* 0x7ff000000711a812 */ /* 0x000fe400078ec0ff */
[----:B------:R-:W0:Y:S02]  /*0ce0*/  MUFU.RCP64H R15, R5 ;  /* 0x00000005000f7308 */ /* 0x000e240000001800 */
[----:B------:R-:W-:Y:S02]  /*0cf0*/  @!P2 ISETP.GE.U32.AND P3, PT, R20, R17, PT ;  /* 0x000000111400a20c */ /* 0x000fe40003f66070 */
[----:B------:R-:W-:-:S02]  /*0d00*/  @!P0 LOP3.LUT R23, R5, 0x7ff00000, RZ, 0xc0, !PT ;  /* 0x7ff0000005178812 */ /* 0x000fc400078ec0ff */
[----:B------:R-:W-:-:S04]  /*0d10*/  @!P2 SEL R17, R21, 0x63400000, !P3 ;  /* 0x634000001511a807 */ /* 0x000fc80005800000 */
[----:B------:R-:W-:-:S04]  /*0d20*/  @!P2 LOP3.LUT R18, R17, 0x80000000, R9, 0xf8, !PT ;  /* 0x800000001112a812 */ /* 0x000fc800078ef809 */
[----:B------:R-:W-:Y:S02]  /*0d30*/  @!P2 LOP3.LUT R19, R18, 0x100000, RZ, 0xfc, !PT ;  /* 0x001000001213a812 */ /* 0x000fe400078efcff */
[----:B------:R-:W-:Y:S01]  /*0d40*/  @!P2 MOV R18, RZ ;  /* 0x000000ff0012a202 */ /* 0x000fe20000000f00 */
[----:B0-----:R-:W-:-:S08]  /*0d50*/  DFMA R10, R14, -R4, 1 ;  /* 0x3ff000000e0a742b */ /* 0x001fd00000000804 */
[----:B------:R-:W-:-:S08]  /*0d60*/  DFMA R10, R10, R10, R10 ;  /* 0x0000000a0a0a722b */ /* 0x000fd0000000000a */
[----:B------:R-:W-:Y:S01]  /*0d70*/  DFMA R14, R14, R10, R14 ;  /* 0x0000000a0e0e722b */ /* 0x000fe2000000000e */
[----:B------:R-:W-:Y:S01]  /*0d80*/  SEL R11, R21, 0x63400000, !P1 ;  /* 0x63400000150b7807 */ /* 0x000fe20004800000 */
[----:B------:R-:W-:-:S03]  /*0d90*/  IMAD.MOV.U32 R10, RZ, RZ, R8 ;  /* 0x000000ffff0a7224 */ /* 0x000fc600078e0008 */
[----:B------:R-:W-:-:S03]  /*0da0*/  LOP3.LUT R11, R11, 0x800fffff, R9, 0xf8, !PT ;  /* 0x800fffff0b0b7812 */ /* 0x000fc600078ef809 */
[----:B------:R-:W-:-:S03]  /*0db0*/  DFMA R16, R14, -R4, 1 ;  /* 0x3ff000000e10742b */ /* 0x000fc60000000804 */
[----:B------:R-:W-:-:S05]  /*0dc0*/  @!P2 DFMA R10, R10, 2, -R18 ;  /* 0x400000000a0aa82b */ /* 0x000fca0000000812 */
[----:B------:R-:W-:-:S05]  /*0dd0*/  DFMA R16, R14, R16, R14 ;  /* 0x000000100e10722b */ /* 0x000fca000000000e */
[----:B------:R-:W-:-:S03]  /*0de0*/  @!P2 LOP3.LUT R22, R11, 0x7ff00000, RZ, 0xc0, !PT ;  /* 0x7ff000000b16a812 */ /* 0x000fc600078ec0ff */
[----:B------:R-:W-:Y:S02]  /*0df0*/  DMUL R14, R16, R10 ;  /* 0x0000000a100e7228 */ /* 0x000fe40000000000 */
[----:B------:R-:W-:-:S05]  /*0e00*/  VIADD R24, R22, 0xffffffff ;  /* 0xffffffff16187836 */ /* 0x000fca0000000000 */
[----:B------:R-:W-:Y:S01]  /*0e10*/  ISETP.GT.U32.AND P0, PT, R24, 0x7feffffe, PT ;  /* 0x7feffffe1800780c */ /* 0x000fe20003f04070 */
[----:B------:R-:W-:Y:S01]  /*0e20*/  VIADD R24, R23, 0xffffffff ;  /* 0xffffffff17187836 */ /* 0x000fe20000000000 */
[----:B------:R-:W-:-:S04]  /*0e30*/  DFMA R18, R14, -R4, R10 ;  /* 0x800000040e12722b */ /* 0x000fc8000000000a */
[----:B------:R-:W-:-:S04]  /*0e40*/  ISETP.GT.U32.OR P0, PT, R24, 0x7feffffe, P0 ;  /* 0x7feffffe1800780c */ /* 0x000fc80000704470 */
[----:B------:R-:W-:-:S09]  /*0e50*/  DFMA R14, R16, R18, R14 ;  /* 0x00000012100e722b */ /* 0x000fd2000000000e */
[----:B------:R-:W-:Y:S05]  /*0e60*/  @P0 BRA `(.L_x_15) ;  /* 0x00000000006c0947 */ /* 0x000fea0003800000 */
[----:B------:R-:W-:Y:S01]  /*0e70*/  LOP3.LUT R9, R7, 0x7ff00000, RZ, 0xc0, !PT ;  /* 0x7ff0000007097812 */ /* 0x000fe200078ec0ff */
[----:B------:R-:W-:-:S03]  /*0e80*/  IMAD.MOV.U32 R18, RZ, RZ, RZ ;  /* 0x000000ffff127224 */ /* 0x000fc600078e00ff */
[CC--:B------:R-:W-:Y:S02]  /*0e90*/  VIADDMNMX R8, R20.reuse, -R9.reuse, 0xb9600000, !PT ;  /* 0xb960000014087446 */ /* 0x0c0fe40007800909 */
[----:B------:R-:W-:Y:S02]  /*0ea0*/  ISETP.GE.U32.AND P0, PT, R20, R9, PT ;  /* 0x000000091400720c */ /* 0x000fe40003f06070 */
[----:B------:R-:W-:Y:S02]  /*0eb0*/  VIMNMX R8, PT, PT, R8, 0x46a00000, PT ;  /* 0x46a0000008087848 */ /* 0x000fe40003fe0100 */
[----:B------:R-:W-:-:S05]  /*0ec0*/  SEL R21, R21, 0x63400000, !P0 ;  /* 0x6340000015157807 */ /* 0x000fca0004000000 */
[----:B------:R-:W-:-:S04]  /*0ed0*/  IMAD.IADD R8, R8, 0x1, -R21 ;  /* 0x0000000108087824 */ /* 0x000fc800078e0a15 */
[----:B------:R-:W-:-:S06]  /*0ee0*/  VIADD R19, R8, 0x7fe00000 ;  /* 0x7fe0000008137836 */ /* 0x000fcc0000000000 */
[----:B------:R-:W-:-:S10]  /*0ef0*/  DMUL R16, R14, R18 ;  /* 0x000000120e107228 */ /* 0x000fd40000000000 */
[----:B------:R-:W-:-:S13]  /*0f00*/  FSETP.GTU.AND P0, PT, |R17|, 1.469367938527859385e-39, PT ;  /* 0x001000001100780b */ /* 0x000fda0003f0c200 */
[----:B------:R-:W-:Y:S05]  /*0f10*/  @P0 BRA `(.L_x_16) ;  /* 0x0000000000940947 */ /* 0x000fea0003800000 */
[----:B------:R-:W-:Y:S01]  /*0f20*/  DFMA R4, R14, -R4, R10 ;  /* 0x800000040e04722b */ /* 0x000fe2000000000a */
[----:B------:R-:W-:-:S09]  /*0f30*/  IMAD.MOV.U32 R18, RZ, RZ, RZ ;  /* 0x000000ffff127224 */ /* 0x000fd200078e00ff */
[C---:B------:R-:W-:Y:S02]  /*0f40*/  FSETP.NEU.AND P0, PT, R5.reuse, RZ, PT ;  /* 0x000000ff0500720b */ /* 0x040fe40003f0d000 */
[----:B------:R-:W-:-:S04]  /*0f50*/  LOP3.LUT R9, R5, 0x80000000, R7, 0x48, !PT ;  /* 0x8000000005097812 */ /* 0x000fc800078e4807 */
[----:B------:R-:W-:-:S07]  /*0f60*/  LOP3.LUT R19, R9, R19, RZ, 0xfc, !PT ;  /* 0x0000001309137212 */ /* 0x000fce00078efcff */
[----:B------:R-:W-:Y:S05]  /*0f70*/  @!P0 BRA `(.L_x_16) ;  /* 0x00000000007c8947 */ /* 0x000fea0003800000 */
[----:B------:R-:W-:Y:S02]  /*0f80*/  IMAD.MOV R5, RZ, RZ, -R8 ;  /* 0x000000ffff057224 */ /* 0x000fe400078e0a08 */
[----:B------:R-:W-:-:S06]  /*0f90*/  IMAD.MOV.U32 R4, RZ, RZ, RZ ;  /* 0x000000ffff047224 */ /* 0x000fcc00078e00ff */
[----:B------:R-:W-:Y:S02]  /*0fa0*/  DFMA R4, R16, -R4, R14 ;  /* 0x800000041004722b */ /* 0x000fe4000000000e */
[----:B------:R-:W-:-:S04]  /*0fb0*/  DMUL.RP R14, R14, R18 ;  /* 0x000000120e0e7228 */ /* 0x000fc80000008000 */
[----:B------:R-:W-:-:S04]  /*0fc0*/  IADD3 R4, PT, PT, -R8, -0x43300000, RZ ;  /* 0xbcd0000008047810 */ /* 0x000fc80007ffe1ff */
[----:B------:R-:W-:Y:S02]  /*0fd0*/  FSETP.NEU.AND P0, PT, |R5|, R4, PT ;  /* 0x000000040500720b */ /* 0x000fe40003f0d200 */
[----:B------:R-:W-:Y:S02]  /*0fe0*/  LOP3.LUT R9, R15, R9, RZ, 0x3c, !PT ;  /* 0x000000090f097212 */ /* 0x000fe400078e3cff */
[----:B------:R-:W-:Y:S02]  /*0ff0*/  FSEL R16, R14, R16, !P0 ;  /* 0x000000100e107208 */ /* 0x000fe40004000000 */
[----:B------:R-:W-:Y:S01]  /*1000*/  FSEL R17, R9, R17, !P0 ;  /* 0x0000001109117208 */ /* 0x000fe20004000000 */
[----:B------:R-:W-:Y:S06]  /*1010*/  BRA `(.L_x_16) ;  /* 0x0000000000547947 */ /* 0x000fec0003800000 */
.L_x_15:
[----:B------:R-:W-:-:S14]  /*1020*/  DSETP.NAN.AND P0, PT, R8, R8, PT ;  /* 0x000000080800722a */ /* 0x000fdc0003f08000 */
[----:B------:R-:W-:Y:S05]  /*1030*/  @P0 BRA `(.L_x_17) ;  /* 0x0000000000440947 */ /* 0x000fea0003800000 */
[----:B------:R-:W-:-:S14]  /*1040*/  DSETP.NAN.AND P0, PT, R6, R6, PT ;  /* 0x000000060600722a */ /* 0x000fdc0003f08000 */
[----:B------:R-:W-:Y:S05]  /*1050*/  @P0 BRA `(.L_x_18) ;  /* 0x0000000000300947 */ /* 0x000fea0003800000 */
[----:B------:R-:W-:Y:S01]  /*1060*/  ISETP.NE.AND P0, PT, R22, R23, PT ;  /* 0x000000171600720c */ /* 0x000fe20003f05270 */
[----:B------:R-:W-:Y:S01]  /*1070*/  IMAD.MOV.U32 R17, RZ, RZ, -0x80000 ;  /* 0xfff80000ff117424 */ /* 0x000fe200078e00ff */
[----:B------:R-:W-:-:S11]  /*1080*/  MOV R16, 0x0 ;  /* 0x0000000000107802 */ /* 0x000fd60000000f00 */
[----:B------:R-:W-:Y:S05]  /*1090*/  @!P0 BRA `(.L_x_16) ;  /* 0x0000000000348947 */ /* 0x000fea0003800000 */
[----:B------:R-:W-:Y:S02]  /*10a0*/  ISETP.NE.AND P0, PT, R22, 0x7ff00000, PT ;  /* 0x7ff000001600780c */ /* 0x000fe40003f05270 */
[----:B------:R-:W-:Y:S02]  /*10b0*/  LOP3.LUT R17, R9, 0x80000000, R7, 0x48, !PT ;  /* 0x8000000009117812 */ /* 0x000fe400078e4807 */
[----:B------:R-:W-:-:S13]  /*10c0*/  ISETP.EQ.OR P0, PT, R23, RZ, !P0 ;  /* 0x000000ff1700720c */ /* 0x000fda0004702670 */
[----:B------:R-:W-:Y:S01]  /*10d0*/  @P0 LOP3.LUT R4, R17, 0x7ff00000, RZ, 0xfc, !PT ;  /* 0x7ff0000011040812 */ /* 0x000fe200078efcff */
[----:B------:R-:W-:Y:S02]  /*10e0*/  @!P0 IMAD.MOV.U32 R16, RZ, RZ, RZ ;  /* 0x000000ffff108224 */ /* 0x000fe400078e00ff */
[----:B------:R-:W-:Y:S02]  /*10f0*/  @P0 IMAD.MOV.U32 R16, RZ, RZ, RZ ;  /* 0x000000ffff100224 */ /* 0x000fe400078e00ff */
[----:B------:R-:W-:Y:S01]  /*1100*/  @P0 IMAD.MOV.U32 R17, RZ, RZ, R4 ;  /* 0x000000ffff110224 */ /* 0x000fe200078e0004 */
[----:B------:R-:W-:Y:S06]  /*1110*/  BRA `(.L_x_16) ;  /* 0x0000000000147947 */ /* 0x000fec0003800000 */
.L_x_18:
[----:B------:R-:W-:Y:S01]  /*1120*/  LOP3.LUT R17, R7, 0x80000, RZ, 0xfc, !PT ;  /* 0x0008000007117812 */ /* 0x000fe200078efcff */
[----:B------:R-:W-:Y:S01]  /*1130*/  IMAD.MOV.U32 R16, RZ, RZ, R6 ;  /* 0x000000ffff107224 */ /* 0x000fe200078e0006 */
[----:B------:R-:W-:Y:S06]  /*1140*/  BRA `(.L_x_16) ;  /* 0x0000000000087947 */ /* 0x000fec0003800000 */
.L_x_17:
[----:B------:R-:W-:Y:S01]  /*1150*/  LOP3.LUT R17, R9, 0x80000, RZ, 0xfc, !PT ;  /* 0x0008000009117812 */ /* 0x000fe200078efcff */
[----:B------:R-:W-:-:S07]  /*1160*/  IMAD.MOV.U32 R16, RZ, RZ, R8 ;  /* 0x000000ffff107224 */ /* 0x000fce00078e0008 */
.L_x_16:
[----:B------:R-:W-:Y:S05]  /*1170*/  BSYNC.RECONVERGENT B1 ;  /* 0x0000000000017941 */ /* 0x000fea0003800200 */
.L_x_14:
[----:B------:R-:W-:Y:S02]  /*1180*/  IMAD.MOV.U32 R4, RZ, RZ, R12 ;  /* 0x000000ffff047224 */ /* 0x000fe400078e000c */
[----:B------:R-:W-:-:S04]  /*1190*/  IMAD.MOV.U32 R5, RZ, RZ, 0x0 ;  /* 0x00000000ff057424 */ /* 0x000fc800078e00ff */
[----:B------:R-:W-:Y:S05]  /*11a0*/  RET.REL.NODEC R4 `(_Z15draw_mandelbrotiidPidddd) ;  /* 0xffffffec04947950 */ /* 0x000fea0003c3ffff */
.L_x_19:
[----:B------:R-:W-:-:S00]  /*11b0*/  BRA `(.L_x_19) ;  /* 0xfffffffc00fc7947 */ /* 0x000fc0000383ffff */
[----:B------:R-:W-:-:S00]  /*11c0*/  NOP ;  /* 0x0000000000007918 */ /* 0x000fc00000000000 */
        /* <DEDUP_REMOVED lines=11> */
.L_x_40:


//--------------------- .text._Z10draw_juliaiidPidddd --------------------------
	.section	.text._Z10draw_juliaiidPidddd,"ax",@progbits
	.align	128
        .global         _Z10draw_juliaiidPidddd
        .type           _Z10draw_juliaiidPidddd,@function
        .size           _Z10draw_juliaiidPidddd,(.L_x_41 - _Z10draw_juliaiidPidddd)
        .other          _Z10draw_juliaiidPidddd,@"STO_CUDA_ENTRY STV_DEFAULT"
_Z10draw_juliaiidPidddd:
.text._Z10draw_juliaiidPidddd:
        /* <DEDUP_REMOVED lines=36> */
[----:B01----:R-:W-:Y:S05]  /*0240*/  CALL.REL.NOINC `($__internal_1_$__cuda_sm20_div_rn_f64_full) ;  /* 0x0000000800b07944 */ /* 0x003fea0003c00000 */
[----:B------:R-:W-:Y:S02]  /*0250*/  IMAD.MOV.U32 R2, RZ, RZ, R16 ;  /* 0x000000ffff027224 */ /* 0x000fe400078e0010 */
[----:B------:R-:W-:-:S07]  /*0260*/  IMAD.MOV.U32 R3, RZ, RZ, R17 ;  /* 0x000000ffff037224 */ /* 0x000fce00078e0011 */
.L_x_21:
[----:B-1----:R-:W-:Y:S05]  /*0270*/  BSYNC.RECONVERGENT B0 ;  /* 0x0000000000007941 */ /* 0x002fea0003800200 */
.L_x_20:
[----:B------:R-:W1:Y:S01]  /*0280*/  LDCU UR5, c[0x0][0x38c] ;  /* 0x00007180ff0577ac */ /* 0x000e620008000800 */
[----:B------:R-:W2:Y:S01]  /*0290*/  LDC.64 R10, c[0x0][0x388] ;  /* 0x0000e200ff0a7b82 */ /* 0x000ea20000000a00 */
[----:B------:R-:W-:Y:S01]  /*02a0*/  HFMA2 R4, -RZ, RZ, 0, 5.9604644775390625e-08 ;  /* 0x00000001ff047431 */ /* 0x000fe200000001ff */
        /* <DEDUP_REMOVED lines=20> */
[----:B0-----:R-:W-:Y:S05]  /*03f0*/  CALL.REL.NOINC `($__internal_1_$__cuda_sm20_div_rn_f64_full) ;  /* 0x0000000800447944 */ /* 0x001fea0003c00000 */
[----:B------:R-:W-:Y:S02]  /*0400*/  IMAD.MOV.U32 R4, RZ, RZ, R16 ;  /* 0x000000ffff047224 */ /* 0x000fe400078e0010 */
[----:B------:R-:W-:-:S07]  /*0410*/  IMAD.MOV.U32 R5, RZ, RZ, R17 ;  /* 0x000000ffff057224 */ /* 0x000fce00078e0011 */
.L_x_23:
[----:B------:R-:W-:Y:S05]  /*0420*/  BSYNC.RECONVERGENT B0 ;  /* 0x0000000000007941 */ /* 0x000fea0003800200 */
.L_x_22:
[----:B------:R-:W1:Y:S01]  /*0430*/  LDCU.64 UR4, c[0x0][0x3a0] ;  /* 0x00007400ff0477ac */ /* 0x000e620008000a00 */
[----:B------:R-:W-:Y:S01]  /*0440*/  DADD R8, R2, R2 ;  /* 0x0000000002087229 */ /* 0x000fe20000000002 */
[----:B------:R-:W-:Y:S01]  /*0450*/  BSSY.RECONVERGENT B0, `(.L_x_24) ;  /* 0x0000076000007945 */ /* 0x000fe20003800200 */
[----:B------:R-:W2:Y:S01]  /*0460*/  LDCU.64 UR6, c[0x0][0x3b0] ;  /* 0x00007600ff0677ac */ /* 0x000ea20008000a00 */
[----:B-1----:R-:W-:Y:S01]  /*0470*/  DADD R4, R4, UR4 ;  /* 0x0000000404047e29 */ /* 0x002fe20008000000 */
[----:B------:R-:W-:Y:S01]  /*0480*/  UMOV UR4, 0x3eea20a ;  /* 0x03eea20a00047882 */ /* 0x000fe20000000000 */
[----:B------:R-:W-:-:S06]  /*0490*/  UMOV UR5, 0x3fe7da90 ;  /* 0x3fe7da9000057882 */ /* 0x000fcc0000000000 */
[----:B--2---:R-:W-:Y:S01]  /*04a0*/  DADD R4, R4, UR6 ;  /* 0x0000000604047e29 */ /* 0x004fe20008000000 */
[----:B------:R-:W-:Y:S01]  /*04b0*/  UMOV UR6, 0x2e1ef73c ;  /* 0x2e1ef73c00067882 */ /* 0x000fe20000000000 */
[----:B------:R-:W-:-:S06]  /*04c0*/  UMOV UR7, 0x3fbcee39 ;  /* 0x3fbcee3900077882 */ /* 0x000fcc0000000000 */
[C---:B0-----:R-:W-:Y:S02]  /*04d0*/  DMUL R6, R4.reuse, R4 ;  /* 0x0000000404067228 */ /* 0x041fe40000000000 */
[----:B------:R-:W-:-:S06]  /*04e0*/  DFMA R8, R4, R8, UR6 ;  /* 0x0000000604087e2b */ /* 0x000fcc0008000008 */
[----:B------:R-:W-:Y:S02]  /*04f0*/  DFMA R6, R2, R2, -R6 ;  /* 0x000000020206722b */ /* 0x000fe40000000806 */
[----:B------:R-:W-:-:S06]  /*0500*/  DMUL R4, R8, R8 ;  /* 0x0000000808047228 */ /* 0x000fcc0000000000 */
[----:B------:R-:W-:Y:S01]  /*0510*/  DADD R6, R6, -UR4 ;  /* 0x8000000406067e29 */ /* 0x000fe20008000000 */
[----:B------:R-:W0:Y:S07]  /*0520*/  LDCU.64 UR4, c[0x0][0x358] ;  /* 0x00006b00ff0477ac */ /* 0x000e2e0008000a00 */
[----:B------:R-:W-:-:S08]  /*0530*/  DMUL R2, R6, R6 ;  /* 0x0000000606027228 */ /* 0x000fd00000000000 */
[----:B------:R-:W-:-:S08]  /*0540*/  DADD R10, R2, R4 ;  /* 0x00000000020a7229 */ /* 0x000fd00000000004 */
[----:B------:R-:W-:Y:S01]  /*0550*/  DSETP.GT.AND P0, PT, R10, 2, PT ;  /* 0x400000000a00742a */ /* 0x000fe20003f04000 */
[----:B------:R-:W-:-:S13]  /*0560*/  IMAD.MOV.U32 R10, RZ, RZ, RZ ;  /* 0x000000ffff0a7224 */ /* 0x000fda00078e00ff */
[----:B0-----:R-:W-:Y:S05]  /*0570*/  @P0 BRA `(.L_x_25) ;  /* 0x00000004008c0947 */ /* 0x001fea0003800000 */
[----:B------:R-:W-:Y:S01]  /*0580*/  IMAD.MOV.U32 R10, RZ, RZ, R2 ;  /* 0x000000ffff0a7224 */ /* 0x000fe200078e0002 */
[----:B------:R-:W-:Y:S01]  /*0590*/  MOV R2, RZ ;  /* 0x000000ff00027202 */ /* 0x000fe20000000f00 */
[----:B------:R-:W-:-:S07]  /*05a0*/  IMAD.MOV.U32 R11, RZ, RZ, R3 ;  /* 0x000000ffff0b7224 */ /* 0x000fce00078e0003 */
.L_x_33:
[----:B------:R-:W-:Y:S02]  /*05b0*/  DADD R10, -R4, R10 ;  /* 0x00000000040a7229 */ /* 0x000fe4000000010a */
[----:B------:R-:W-:Y:S01]  /*05c0*/  DADD R14, R6, R6 ;  /* 0x00000000060e7229 */ /* 0x000fe20000000006 */
[----:B------:R-:W-:Y:S02]  /*05d0*/  IMAD.MOV.U32 R4, RZ, RZ, 0x3eea20a ;  /* 0x03eea20aff047424 */ /* 0x000fe400078e00ff */
[----:B------:R-:W-:Y:S02]  /*05e0*/  IMAD.MOV.U32 R5, RZ, RZ, 0x3fe7da90 ;  /* 0x3fe7da90ff057424 */ /* 0x000fe400078e00ff */
[----:B------:R-:W-:Y:S02]  /*05f0*/  IMAD.MOV.U32 R6, RZ, RZ, 0x2e1ef73c ;  /* 0x2e1ef73cff067424 */ /* 0x000fe400078e00ff */
[----:B------:R-:W-:Y:S02]  /*0600*/  IMAD.MOV.U32 R7, RZ, RZ, 0x3fbcee39 ;  /* 0x3fbcee39ff077424 */ /* 0x000fe400078e00ff */
[----:B------:R-:W-:-:S04]  /*0610*/  DADD R10, R10, -R4 ;  /* 0x000000000a0a7229 */ /* 0x000fc80000000804 */
[----:B------:R-:W-:-:S04]  /*0620*/  DFMA R14, R14, R8, R6 ;  /* 0x000000080e0e722b */ /* 0x000fc80000000006 */
[----:B------:R-:W-:-:S04]  /*0630*/  DMUL R8, R10, R10 ;  /* 0x0000000a0a087228 */ /* 0x000fc80000000000 */
[----:B------:R-:W-:-:S08]  /*0640*/  DMUL R16, R14, R14 ;  /* 0x0000000e0e107228 */ /* 0x000fd00000000000 */
[----:B------:R-:W-:-:S08]  /*0650*/  DADD R18, R8, R16 ;  /* 0x0000000008127229 */ /* 0x000fd00000000010 */
[----:B------:R-:W-:-:S14]  /*0660*/  DSETP.GT.AND P0, PT, R18, 2, PT ;  /* 0x400000001200742a */ /* 0x000fdc0003f04000 */
[----:B------:R-:W-:Y:S05]  /*0670*/  @P0 BRA `(.L_x_26) ;  /* 0x0000000400480947 */ /* 0x000fea0003800000 */
[----:B------:R-:W-:Y:S02]  /*0680*/  DADD R8, R8, -R16 ;  /* 0x0000000008087229 */ /* 0x000fe40000000810 */
[----:B------:R-:W-:-:S06]  /*0690*/  DADD R10, R10, R10 ;  /* 0x000000000a0a7229 */ /* 0x000fcc000000000a */
[----:B------:R-:W-:Y:S02]  /*06a0*/  DADD R16, R8, -R4 ;  /* 0x0000000008107229 */ /* 0x000fe40000000804 */
        /* <DEDUP_REMOVED lines=46> */
[----:B------:R-:W-:-:S08]  /*0990*/  DMUL R10, R8, R8 ;  /* 0x00000008080a7228 */ /* 0x000fd00000000000 */
[----:B------:R-:W-:-:S08]  /*09a0*/  DFMA R10, R14, R14, R10 ;  /* 0x0000000e0e0a722b */ /* 0x000fd0000000000a */
[----:B------:R-:W-:-:S14]  /*09b0*/  DSETP.GT.AND P0, PT, R10, 2, PT ;  /* 0x400000000a00742a */ /* 0x000fdc0003f04000 */
[----:B------:R-:W-:Y:S05]  /*09c0*/  @P0 BRA `(.L_x_32) ;  /* 0x0000000000440947 */ /* 0x000fea0003800000 */
[----:B------:R-:W-:Y:S01]  /*09d0*/  VIADD R12, R2, 0x8 ;  /* 0x00000008020c7836 */ /* 0x000fe20000000000 */
[----:B------:R-:W-:-:S04]  /*09e0*/  MOV R10, 0xd6d80 ;  /* 0x000d6d80000a7802 */ /* 0x000fc80000000f00 */
[----:B------:R-:W-:-:S13]  /*09f0*/  ISETP.NE.AND P0, PT, R12, 0xd6d80, PT ;  /* 0x000d6d800c00780c */ /* 0x000fda0003f05270 */
[----:B------:R-:W-:Y:S05]  /*0a00*/  @!P0 BRA `(.L_x_25) ;  /* 0x0000000000688947 */ /* 0x000fea0003800000 */
[----:B------:R-:W-:Y:S02]  /*0a10*/  DMUL R2, R14, R14 ;  /* 0x0000000e0e027228 */ /* 0x000fe40000000000 */
[----:B------:R-:W-:-:S06]  /*0a20*/  DADD R10, R8, R8 ;  /* 0x00000000080a7229 */ /* 0x000fcc0000000008 */
[----:B------:R-:W-:Y:S02]  /*0a30*/  DFMA R2, R8, R8, -R2 ;  /* 0x000000080802722b */ /* 0x000fe40000000802 */
[----:B------:R-:W-:-:S06]  /*0a40*/  DFMA R8, R14, R10, R6 ;  /* 0x0000000a0e08722b */ /* 0x000fcc0000000006 */
[----:B------:R-:W-:Y:S02]  /*0a50*/  DADD R6, R2, -R4 ;  /* 0x0000000002067229 */ /* 0x000fe40000000804 */
[----:B------:R-:W-:-:S06]  /*0a60*/  DMUL R4, R8, R8 ;  /* 0x0000000808047228 */ /* 0x000fcc0000000000 */
[----:B------:R-:W-:-:S08]  /*0a70*/  DMUL R10, R6, R6 ;  /* 0x00000006060a7228 */ /* 0x000fd00000000000 */
[----:B------:R-:W-:-:S08]  /*0a80*/  DADD R2, R10, R4 ;  /* 0x000000000a027229 */ /* 0x000fd00000000004 */
[----:B------:R-:W-:Y:S01]  /*0a90*/  DSETP.GT.AND P0, PT, R2, 2, PT ;  /* 0x400000000200742a */ /* 0x000fe20003f04000 */
[----:B------:R-:W-:-:S13]  /*0aa0*/  IMAD.MOV.U32 R2, RZ, RZ, R12 ;  /* 0x000000ffff027224 */ /* 0x000fda00078e000c */
[----:B------:R-:W-:Y:S05]  /*0ab0*/  @!P0 BRA `(.L_x_33) ;  /* 0xfffffff800bc8947 */ /* 0x000fea000383ffff */
[----:B------:R-:W-:Y:S01]  /*0ac0*/  IMAD.MOV.U32 R10, RZ, RZ, R2 ;  /* 0x000000ffff0a7224 */ /* 0x000fe200078e0002 */
[----:B------:R-:W-:Y:S06]  /*0ad0*/  BRA `(.L_x_25) ;  /* 0x0000000000347947 */ /* 0x000fec0003800000 */
.L_x_32:
[----:B------:R-:W-:Y:S01]  /*0ae0*/  VIADD R10, R2, 0x7 ;  /* 0x00000007020a7836 */ /* 0x000fe20000000000 */
[----:B------:R-:W-:Y:S06]  /*0af0*/  BRA `(.L_x_25) ;  /* 0x00000000002c7947 */ /* 0x000fec0003800000 */
.L_x_31:
[----:B------:R-:W-:Y:S01]  /*0b00*/  VIADD R10, R2, 0x6 ;  /* 0x00000006020a7836 */ /* 0x000fe20000000000 */
[----:B------:R-:W-:Y:S06]  /*0b10*/  BRA `(.L_x_25) ;  /* 0x0000000000247947 */ /* 0x000fec0003800000 */
.L_x_30:
[----:B------:R-:W-:Y:S01]  /*0b20*/  VIADD R10, R2, 0x5 ;  /* 0x00000005020a7836 */ /* 0x000fe20000000000 */
[----:B------:R-:W-:Y:S06]  /*0b30*/  BRA `(.L_x_25) ;  /* 0x00000000001c7947 */ /* 0x000fec0003800000 */
.L_x_29:
[----:B------:R-:W-:Y:S01]  /*0b40*/  IADD3 R10, PT, PT, R2, 0x4, RZ ;  /* 0x00000004020a7810 */ /* 0x000fe20007ffe0ff */
[----:B------:R-:W-:Y:S06]  /*0b50*/  BRA `(.L_x_25) ;  /* 0x0000000000147947 */ /* 0x000fec0003800000 */
.L_x_28:
[----:B------:R-:W-:Y:S01]  /*0b60*/  VIADD R10, R2, 0x3 ;  /* 0x00000003020a7836 */ /* 0x000fe20000000000 */
[----:B------:R-:W-:Y:S06]  /*0b70*/  BRA `(.L_x_25) ;  /* 0x00000000000c7947 */ /* 0x000fec0003800000 */
.L_x_27:
[----:B------:R-:W-:Y:S01]  /*0b80*/  VIADD R10, R2, 0x2 ;  /* 0x00000002020a7836 */ /* 0x000fe20000000000 */
[----:B------:R-:W-:Y:S06]  /*0b90*/  BRA `(.L_x_25) ;  /* 0x0000000000047947 */ /* 0x000fec0003800000 */
.L_x_26:
[----:B------:R-:W-:-:S07]  /*0ba0*/  VIADD R10, R2, 0x1 ;  /* 0x00000001020a7836 */ /* 0x000fce0000000000 */
.L_x_25:
[----:B------:R-:W-:Y:S05]  /*0bb0*/  BSYNC.RECONVERGENT B0 ;  /* 0x0000000000007941 */ /* 0x000fea0003800200 */
.L_x_24:
        /* <DEDUP_REMOVED lines=21> */
        .weak           $__internal_1_$__cuda_sm20_div_rn_f64_full
        .type           $__internal_1_$__cuda_sm20_div_rn_f64_full,@function
        .size           $__internal_1_$__cuda_sm20_div_rn_f64_full,(.L_x_41 - $__internal_1_$__cuda_sm20_div_rn_f64_full)
$__internal_1_$__cuda_sm20_div_rn_f64_full:
[C---:B------:R-:W-:Y:S01]  /*0d10*/  FSETP.GEU.AND P0, PT, |R7|.reuse, 1.469367938527859385e-39, PT ;  /* 0x001000000700780b */ /* 0x040fe20003f0e200 */
[----:B------:R-:W-:Y:S01]  /*0d20*/  IMAD.U32 R6, RZ, RZ, UR4 ;  /* 0x00000004ff067e24 */ /* 0x000fe2000f8e00ff */
[----:B------:R-:W-:Y:S01]  /*0d30*/  LOP3.LUT R5, R7, 0x800fffff, RZ, 0xc0, !PT ;  /* 0x800fffff07057812 */ /* 0x000fe200078ec0ff */
[----:B------:R-:W-:Y:S01]  /*0d40*/  IMAD.MOV.U32 R14, RZ, RZ, 0x1 ;  /* 0x00000001ff0e7424 */ /* 0x000fe200078e00ff */
[----:B------:R-:W-:Y:S01]  /*0d50*/  MOV R4, UR4 ;  /* 0x0000000400047c02 */ /* 0x000fe20008000f00 */
[----:B------:R-:W-:Y:S01]  /*0d60*/  IMAD.MOV.U32 R21, RZ, RZ, 0x1ca00000 ;  /* 0x1ca00000ff157424 */ /* 0x000fe200078e00ff */
[----:B------:R-:W-:Y:S01]  /*0d70*/  LOP3.LUT R5, R5, 0x3ff00000, RZ, 0xfc, !PT ;  /* 0x3ff0000005057812 */ /* 0x000fe200078efcff */
[----:B------:R-:W-:Y:S01]  /*0d80*/  BSSY.RECONVERGENT B1, `(.L_x_34) ;  /* 0x0000051000017945 */ /* 0x000fe20003800200 */
[C---:B------:R-:W-:Y:S02]  /*0d90*/  FSETP.GEU.AND P2, PT, |R9|.reuse, 1.469367938527859385e-39, PT ;  /* 0x001000000900780b */ /* 0x040fe40003f4e200 */
[----:B------:R-:W-:-:S02]  /*0da0*/  LOP3.LUT R20, R9, 0x7ff00000, RZ, 0xc0, !PT ;  /* 0x7ff0000009147812 */ /* 0x000fc400078ec0ff */
[----:B------:R-:W-:Y:S01]  /*0db0*/  LOP3.LUT R23, R7, 0x7ff00000, RZ, 0xc0, !PT ;  /* 0x7ff0000007177812 */ /* 0x000fe200078ec0ff */
[----:B------:R-:W-:Y:S02]  /*0dc0*/  @!P0 DMUL R4, R6, 8.98846567431157953865e+307 ;  /* 0x7fe0000006048828 */ /* 0x000fe40000000000 */
[----:B------:R-:W-:Y:S01]  /*0dd0*/  IMAD.MOV.U32 R22, RZ, RZ, R20 ;  /* 0x000000ffff167224 */ /* 0x000fe200078e0014 */
[----:B------:R-:W-:-:S03]  /*0de0*/  ISETP.GE.U32.AND P1, PT, R20, R23, PT ;  /* 0x000000171400720c */ /* 0x000fc60003f26070 */
[----:B------:R-:W0:Y:S02]  /*0df0*/  MUFU.RCP64H R15, R5 ;  /* 0x00000005000f7308 */ /* 0x000e240000001800 */
[----:B------:R-:W-:Y:S02]  /*0e00*/  @!P2 LOP3.LUT R17, R7, 0x7ff00000, RZ, 0xc0, !PT ;  /* 0x7ff000000711a812 */ /* 0x000fe400078ec0ff */
[----:B------:R-:W-:Y:S02]  /*0e10*/  @!P0 LOP3.LUT R23, R5, 0x7ff00000, RZ, 0xc0, !PT ;  /* 0x7ff0000005178812 */ /* 0x000fe400078ec0ff */
[----:B------:R-:W-:-:S04]  /*0e20*/  @!P2 ISETP.GE.U32.AND P3, PT, R20, R17, PT ;  /* 0x000000111400a20c */ /* 0x000fc80003f66070 */
[----:B------:R-:W-:-:S04]  /*0e30*/  @!P2 SEL R17, R21, 0x63400000, !P3 ;  /* 0x634000001511a807 */ /* 0x000fc80005800000 */
[----:B------:R-:W-:Y:S01]  /*0e40*/  @!P2 LOP3.LUT R18, R17, 0x80000000, R9, 0xf8, !PT ;  /* 0x800000001112a812 */ /* 0x000fe200078ef809 */
[----:B0-----:R-:W-:-:S03]  /*0e50*/  DFMA R10, R14, -R4, 1 ;  /* 0x3ff000000e0a742b */ /* 0x001fc60000000804 */
[----:B------:R-:W-:Y:S02]  /*0e60*/  @!P2 LOP3.LUT R19, R18, 0x100000, RZ, 0xfc, !PT ;  /* 0x001000001213a812 */ /* 0x000fe400078efcff */
[----:B------:R-:W-:-:S03]  /*0e70*/  @!P2 MOV R18, RZ ;  /* 0x000000ff0012a202 */ /* 0x000fc60000000f00 */
        /* <DEDUP_REMOVED lines=23> */
[----:B------:R-:W-:-:S05]  /*0ff0*/  IMAD.IADD R8, R8, 0x1, -R21 ;  /* 0x0000000108087824 */ /* 0x000fca00078e0a15 */
[----:B------:R-:W-:-:S06]  /*1000*/  IADD3 R19, PT, PT, R8, 0x7fe00000, RZ ;  /* 0x7fe0000008137810 */ /* 0x000fcc0007ffe0ff */
        /* <DEDUP_REMOVED lines=19> */
.L_x_35:
        /* <DEDUP_REMOVED lines=16> */
.L_x_38:
[----:B------:R-:W-:Y:S02]  /*1240*/  LOP3.LUT R17, R7, 0x80000, RZ, 0xfc, !PT ;  /* 0x0008000007117812 */ /* 0x000fe400078efcff */
[----:B------:R-:W-:Y:S01]  /*1250*/  MOV R16, R6 ;  /* 0x0000000600107202 */ /* 0x000fe20000000f00 */
[----:B------:R-:W-:Y:S06]  /*1260*/  BRA `(.L_x_36) ;  /* 0x0000000000087947 */ /* 0x000fec0003800000 */
.L_x_37:
[----:B------:R-:W-:Y:S01]  /*1270*/  LOP3.LUT R17, R9, 0x80000, RZ, 0xfc, !PT ;  /* 0x0008000009117812 */ /* 0x000fe200078efcff */
[----:B------:R-:W-:-:S07]  /*1280*/  IMAD.MOV.U32 R16, RZ, RZ, R8 ;  /* 0x000000ffff107224 */ /* 0x000fce00078e0008 */
.L_x_36:
[----:B------:R-:W-:Y:S05]  /*1290*/  BSYNC.RECONVERGENT B1 ;  /* 0x0000000000017941 */ /* 0x000fea0003800200 */
.L_x_34:
[----:B------:R-:W-:Y:S02]  /*12a0*/  IMAD.MOV.U32 R4, RZ, RZ, R12 ;  /* 0x000000ffff047224 */ /* 0x000fe400078e000c */
[----:B------:R-:W-:-:S04]  /*12b0*/  IMAD.MOV.U32 R5, RZ, RZ, 0x0 ;  /* 0x00000000ff057424 */ /* 0x000fc800078e00ff */
[----:B------:R-:W-:Y:S05]  /*12c0*/  RET.REL.NODEC R4 `(_Z10draw_juliaiidPidddd) ;  /* 0xffffffec044c7950 */ /* 0x000fea0003c3ffff */
.L_x_39:
        /* <DEDUP_REMOVED lines=11> */
.L_x_41:


//--------------------- .nv.shared.reserved.0     --------------------------
	.section	.nv.shared.reserved.0,"aw",@nobits
	.weak		__nv_reservedSMEM_offset_0_alias
	.size		__nv_reservedSMEM_offset_0_alias, 0, 64
	.other		__nv_reservedSMEM_offset_0_alias,@"STO_CUDA_RESERVED_SHARED STV_DEFAULT"
__nv_reservedSMEM_offset_0_alias:
	.zero		0
	.zero		64


//--------------------- .nv.constant0._Z15draw_mandelbrotiidPidddd --------------------------
	.section	.nv.constant0._Z15draw_mandelbrotiidPidddd,"a",@progbits
	.sectionflags	@""
	.align	4
.nv.constant0._Z15draw_mandelbrotiidPidddd:
	.zero		952


//--------------------- .nv.constant0._Z10draw_juliaiidPidddd --------------------------
	.section	.nv.constant0._Z10draw_juliaiidPidddd,"a",@progbits
	.sectionflags	@""
	.align	4
.nv.constant0._Z10draw_juliaiidPidddd:
	.zero		952


//--------------------- SYMBOLS --------------------------

	.type		.nv.reservedSmem.offset0,@object
	.size		.nv.reservedSmem.offset0,0x4
